//
// Generated by NVIDIA NVVM Compiler
//
// Compiler Build ID: CL-36424714
// Cuda compilation tools, release 13.0, V13.0.88
// Based on NVVM 20.0.0
//

.version 9.0
.target sm_100
.address_size 64

	// .globl	default_function_kernel_2
// _ZZ25default_function_kernel_3E12ph_10_shared has been demoted

.visible .entry default_function_kernel_2(
	.param .u64 .ptr .align 1 default_function_kernel_2_param_0,
	.param .u64 .ptr .align 1 default_function_kernel_2_param_1,
	.param .u64 .ptr .align 1 default_function_kernel_2_param_2
)
.maxntid 32
{
	.reg .pred 	%p<19>;
	.reg .b32 	%r<31>;
	.reg .b32 	%f<80>;
	.reg .b64 	%rd<12>;

	ld.param.u64 	%rd1, [default_function_kernel_2_param_0];
	ld.param.u64 	%rd2, [default_function_kernel_2_param_1];
	ld.param.u64 	%rd3, [default_function_kernel_2_param_2];
	cvta.to.global.u64 	%rd4, %rd3;
	cvta.to.global.u64 	%rd5, %rd2;
	mov.u32 	%r13, %ctaid.x;
	shl.b32 	%r14, %r13, 5;
	mov.u32 	%r15, %tid.x;
	or.b32  	%r1, %r14, %r15;
	mul.wide.u32 	%rd6, %r1, 4;
	add.s64 	%rd7, %rd5, %rd6;
	ld.global.nc.f32 	%f1, [%rd7];
	add.s64 	%rd8, %rd4, %rd6;
	ld.global.nc.f32 	%f25, [%rd8];
	abs.f32 	%f2, %f25;
	abs.f32 	%f78, %f1;
	setp.lt.f32 	%p1, %f78, %f2;
	@%p1 bra 	$L__BB0_12;
	mul.f32 	%f4, %f2, 0f4B000000;
	setp.gtu.f32 	%p2, %f78, %f4;
	@%p2 bra 	$L__BB0_8;
	div.approx.f32 	%f26, %f78, %f2;
	cvt.rzi.f32.f32 	%f76, %f26;
	neg.f32 	%f6, %f2;
	fma.rn.f32 	%f7, %f6, %f76, %f78;
	mov.b32 	%r2, %f7;
	mov.b32 	%r16, %f2;
	setp.lt.u32 	%p3, %r2, %r16;
	@%p3 bra 	$L__BB0_7;
	setp.lt.u32 	%p4, %r2, -2147483647;
	@%p4 bra 	$L__BB0_5;
	add.f32 	%f31, %f76, 0fBF800000;
	setp.lt.f32 	%p7, %f7, %f6;
	add.f32 	%f32, %f31, 0fBF800000;
	selp.f32 	%f76, %f32, %f31, %p7;
	bra.uni 	$L__BB0_7;
$L__BB0_5:
	add.f32 	%f76, %f76, 0f3F800000;
	add.f32 	%f27, %f2, %f2;
	setp.ltu.f32 	%p5, %f7, %f27;
	@%p5 bra 	$L__BB0_7;
	add.f32 	%f28, %f76, 0f3F800000;
	fma.rn.f32 	%f29, %f2, 0fC0400000, %f7;
	setp.ge.f32 	%p6, %f29, 0f00000000;
	add.f32 	%f30, %f28, 0f3F800000;
	selp.f32 	%f76, %f30, %f28, %p6;
$L__BB0_7:
	fma.rn.f32 	%f78, %f6, %f76, %f78;
	bra.uni 	$L__BB0_12;
$L__BB0_8:
	mov.b32 	%r3, %f78;
	mov.b32 	%r17, %f4;
	and.b32  	%r4, %r17, -8388608;
	and.b32  	%r18, %r3, 8388607;
	or.b32  	%r29, %r18, 1065353216;
	and.b32  	%r19, %r17, 8388607;
	or.b32  	%r6, %r19, 1065353216;
	mov.b32 	%f77, %r29;
	sub.s32 	%r20, %r3, %r4;
	add.s32 	%r21, %r20, 192937984;
	and.b32  	%r30, %r21, -8388608;
	setp.eq.s32 	%p8, %r30, 0;
	@%p8 bra 	$L__BB0_11;
	mov.b32 	%f33, %r6;
	rcp.approx.ftz.f32 	%f14, %f33;
	neg.f32 	%f15, %f33;
$L__BB0_10:
	min.u32 	%r22, %r30, 192937984;
	add.s32 	%r23, %r29, %r22;
	mov.b32 	%f34, %r23;
	mul.f32 	%f35, %f14, %f34;
	fma.rn.f32 	%f36, %f15, %f35, %f34;
	fma.rn.f32 	%f37, %f36, %f14, %f35;
	fma.rn.f32 	%f38, %f15, %f37, %f34;
	fma.rz.f32 	%f39, %f38, %f14, %f37;
	cvt.rzi.f32.f32 	%f40, %f39;
	fma.rn.f32 	%f77, %f15, %f40, %f34;
	sub.s32 	%r30, %r30, %r22;
	mov.b32 	%r29, %f77;
	setp.ne.s32 	%p9, %r30, 0;
	setp.ne.s32 	%p10, %r29, 0;
	and.pred  	%p11, %p9, %p10;
	@%p11 bra 	$L__BB0_10;
$L__BB0_11:
	mov.b32 	%f42, %r4;
	setp.leu.f32 	%p12, %f2, 0f00000000;
	setp.gt.u32 	%p13, %r3, 2139095039;
	selp.f32 	%f43, 0f7FFFFFFF, %f42, %p13;
	selp.f32 	%f44, 0f7FFFFFFF, %f43, %p12;
	mul.f32 	%f45, %f77, 0f34000000;
	mul.f32 	%f78, %f44, %f45;
$L__BB0_12:
	abs.f32 	%f46, %f78;
	setp.nan.f32 	%p14, %f46, %f46;
	copysign.f32 	%f47, %f1, %f78;
	selp.f32 	%f20, %f78, %f47, %p14;
	abs.f32 	%f48, %f20;
	mov.f32 	%f49, 0f3F800000;
	sub.f32 	%f50, %f49, %f48;
	rcp.approx.ftz.f32 	%f51, %f50;
	add.f32 	%f52, %f51, %f51;
	mul.f32 	%f53, %f48, %f52;
	setp.gt.f32 	%p15, %f48, 0f7E800000;
	selp.f32 	%f21, 0fC0000000, %f53, %p15;
	add.rz.f32 	%f54, %f21, %f49;
	mov.b32 	%r24, %f54;
	add.s32 	%r25, %r24, -1061158912;
	and.b32  	%r26, %r25, -8388608;
	mov.b32 	%r12, %f21;
	sub.s32 	%r27, %r12, %r26;
	mov.b32 	%f55, %r27;
	sub.s32 	%r28, 1082130432, %r26;
	mov.b32 	%f56, %r28;
	fma.rn.f32 	%f57, %f56, 0f3E800000, 0fBF800000;
	add.f32 	%f58, %f57, %f55;
	cvt.rn.f32.s32 	%f59, %r26;
	mul.f32 	%f60, %f59, 0f34000000;
	fma.rn.f32 	%f61, %f58, 0fBD39BF78, 0f3DD80012;
	fma.rn.f32 	%f62, %f61, %f58, 0fBE0778E0;
	fma.rn.f32 	%f63, %f62, %f58, 0f3E146475;
	fma.rn.f32 	%f64, %f63, %f58, 0fBE2A68DD;
	fma.rn.f32 	%f65, %f64, %f58, 0f3E4CAF9E;
	fma.rn.f32 	%f66, %f65, %f58, 0fBE800042;
	fma.rn.f32 	%f67, %f66, %f58, 0f3EAAAAE6;
	fma.rn.f32 	%f68, %f67, %f58, 0fBF000000;
	mul.f32 	%f69, %f58, %f68;
	fma.rn.f32 	%f70, %f69, %f58, %f58;
	fma.rn.f32 	%f79, %f60, 0f3F317218, %f70;
	setp.lt.u32 	%p16, %r12, 2139095040;
	@%p16 bra 	$L__BB0_14;
	setp.gt.s32 	%p17, %r12, -1082130432;
	fma.rn.f32 	%f71, %f21, 0f7F800000, 0f7F800000;
	selp.f32 	%f72, %f71, %f79, %p17;
	setp.eq.f32 	%p18, %f21, 0f00000000;
	selp.f32 	%f79, 0f80000000, %f72, %p18;
$L__BB0_14:
	cvta.to.global.u64 	%rd9, %rd1;
	mov.f32 	%f73, 0f3F000000;
	copysign.f32 	%f74, %f20, %f73;
	mul.f32 	%f75, %f74, %f79;
	add.s64 	%rd11, %rd9, %rd6;
	st.global.f32 	[%rd11], %f75;
	ret;

}
	// .globl	default_function_kernel_3
.visible .entry default_function_kernel_3(
	.param .u64 .ptr .align 1 default_function_kernel_3_param_0,
	.param .u64 .ptr .align 1 default_function_kernel_3_param_1,
	.param .u64 .ptr .align 1 default_function_kernel_3_param_2,
	.param .u64 .ptr .align 1 default_function_kernel_3_param_3
)
.maxntid 50
{
	.reg .pred 	%p<20>;
	.reg .b16 	%rs<7>;
	.reg .b32 	%r<47>;
	.reg .b32 	%f<53>;
	.reg .b64 	%rd<16>;
	// demoted variable
	.shared .align 4 .b8 _ZZ25default_function_kernel_3E12ph_10_shared[40];
	ld.param.u64 	%rd4, [default_function_kernel_3_param_0];
	ld.param.u64 	%rd5, [default_function_kernel_3_param_1];
	ld.param.u64 	%rd6, [default_function_kernel_3_param_2];
	ld.param.u64 	%rd7, [default_function_kernel_3_param_3];
	cvta.to.global.u64 	%rd1, %rd7;
	cvta.to.global.u64 	%rd2, %rd5;
	cvta.to.global.u64 	%rd3, %rd6;
	mov.u32 	%r1, %tid.x;
	mov.u32 	%r2, %ctaid.x;
	mul.lo.s32 	%r20, %r2, 40;
	setp.gt.u32 	%p1, %r1, 4;
	selp.b32 	%r21, 20, 0, %p1;
	add.s32 	%r22, %r21, %r20;
	add.s32 	%r23, %r1, -5;
	setp.lt.u32 	%p2, %r1, 5;
	selp.b32 	%r24, %r1, %r23, %p2;
	add.s32 	%r3, %r22, %r24;
	shl.b32 	%r25, %r1, 2;
	mov.u32 	%r26, _ZZ25default_function_kernel_3E12ph_10_shared;
	add.s32 	%r4, %r26, %r25;
	cvt.u16.u32 	%rs1, %r1;
	mul.lo.s16 	%rs2, %rs1, 52;
	shr.u16 	%rs3, %rs2, 8;
	shl.b16 	%rs4, %rs3, 2;
	cvt.u32.u16 	%r27, %rs4;
	add.s32 	%r5, %r20, %r27;
	setp.gt.u32 	%p3, %r1, 24;
	selp.b32 	%r28, 5, 0, %p3;
	mul.lo.s16 	%rs5, %rs3, 5;
	sub.s16 	%rs6, %rs1, %rs5;
	cvt.u32.u16 	%r29, %rs6;
	and.b32  	%r30, %r29, 255;
	add.s32 	%r31, %r28, %r30;
	shl.b32 	%r32, %r31, 2;
	add.s32 	%r6, %r26, %r32;
	mov.f32 	%f49, 0f00000000;
	mov.b32 	%r44, 0;
$L__BB1_1:
	setp.gt.u32 	%p4, %r1, 9;
	bar.sync 	0;
	@%p4 bra 	$L__BB1_3;
	mad.lo.s32 	%r33, %r44, 5, %r3;
	mul.wide.u32 	%rd8, %r33, 4;
	add.s64 	%rd9, %rd3, %rd8;
	ld.global.nc.f32 	%f23, [%rd9];
	st.shared.f32 	[%r4], %f23;
$L__BB1_3:
	bar.sync 	0;
	add.s32 	%r34, %r5, %r44;
	mul.wide.u32 	%rd10, %r34, 4;
	add.s64 	%rd11, %rd2, %rd10;
	ld.global.nc.f32 	%f2, [%rd11];
	add.s64 	%rd12, %rd1, %rd10;
	ld.global.nc.f32 	%f24, [%rd12];
	abs.f32 	%f3, %f24;
	abs.f32 	%f52, %f2;
	setp.lt.f32 	%p5, %f52, %f3;
	@%p5 bra 	$L__BB1_15;
	mul.f32 	%f5, %f3, 0f4B000000;
	setp.gtu.f32 	%p6, %f52, %f5;
	@%p6 bra 	$L__BB1_11;
	div.approx.f32 	%f25, %f52, %f3;
	cvt.rzi.f32.f32 	%f50, %f25;
	neg.f32 	%f7, %f3;
	fma.rn.f32 	%f8, %f7, %f50, %f52;
	mov.b32 	%r8, %f8;
	mov.b32 	%r35, %f3;
	setp.lt.u32 	%p7, %r8, %r35;
	@%p7 bra 	$L__BB1_10;
	setp.lt.u32 	%p8, %r8, -2147483647;
	@%p8 bra 	$L__BB1_8;
	add.f32 	%f30, %f50, 0fBF800000;
	setp.lt.f32 	%p11, %f8, %f7;
	add.f32 	%f31, %f30, 0fBF800000;
	selp.f32 	%f50, %f31, %f30, %p11;
	bra.uni 	$L__BB1_10;
$L__BB1_8:
	add.f32 	%f50, %f50, 0f3F800000;
	add.f32 	%f26, %f3, %f3;
	setp.ltu.f32 	%p9, %f8, %f26;
	@%p9 bra 	$L__BB1_10;
	add.f32 	%f27, %f50, 0f3F800000;
	fma.rn.f32 	%f28, %f3, 0fC0400000, %f8;
	setp.ge.f32 	%p10, %f28, 0f00000000;
	add.f32 	%f29, %f27, 0f3F800000;
	selp.f32 	%f50, %f29, %f27, %p10;
$L__BB1_10:
	fma.rn.f32 	%f52, %f7, %f50, %f52;
	bra.uni 	$L__BB1_15;
$L__BB1_11:
	mov.b32 	%r9, %f52;
	mov.b32 	%r36, %f5;
	and.b32  	%r10, %r36, -8388608;
	and.b32  	%r37, %r9, 8388607;
	or.b32  	%r45, %r37, 1065353216;
	and.b32  	%r38, %r36, 8388607;
	or.b32  	%r12, %r38, 1065353216;
	mov.b32 	%f51, %r45;
	sub.s32 	%r39, %r9, %r10;
	add.s32 	%r40, %r39, 192937984;
	and.b32  	%r46, %r40, -8388608;
	setp.eq.s32 	%p12, %r46, 0;
	@%p12 bra 	$L__BB1_14;
	mov.b32 	%f32, %r12;
	rcp.approx.ftz.f32 	%f15, %f32;
	neg.f32 	%f16, %f32;
$L__BB1_13:
	min.u32 	%r41, %r46, 192937984;
	add.s32 	%r42, %r45, %r41;
	mov.b32 	%f33, %r42;
	mul.f32 	%f34, %f15, %f33;
	fma.rn.f32 	%f35, %f16, %f34, %f33;
	fma.rn.f32 	%f36, %f35, %f15, %f34;
	fma.rn.f32 	%f37, %f16, %f36, %f33;
	fma.rz.f32 	%f38, %f37, %f15, %f36;
	cvt.rzi.f32.f32 	%f39, %f38;
	fma.rn.f32 	%f51, %f16, %f39, %f33;
	sub.s32 	%r46, %r46, %r41;
	mov.b32 	%r45, %f51;
	setp.ne.s32 	%p13, %r46, 0;
	setp.ne.s32 	%p14, %r45, 0;
	and.pred  	%p15, %p13, %p14;
	@%p15 bra 	$L__BB1_13;
$L__BB1_14:
	mov.b32 	%f41, %r10;
	setp.leu.f32 	%p16, %f3, 0f00000000;
	setp.gt.u32 	%p17, %r9, 2139095039;
	selp.f32 	%f42, 0f7FFFFFFF, %f41, %p17;
	selp.f32 	%f43, 0f7FFFFFFF, %f42, %p16;
	mul.f32 	%f44, %f51, 0f34000000;
	mul.f32 	%f52, %f43, %f44;
$L__BB1_15:
	abs.f32 	%f45, %f52;
	setp.nan.f32 	%p18, %f45, %f45;
	copysign.f32 	%f46, %f2, %f52;
	selp.f32 	%f47, %f52, %f46, %p18;
	ld.shared.f32 	%f48, [%r6];
	fma.rn.f32 	%f49, %f48, %f47, %f49;
	add.s32 	%r44, %r44, 1;
	setp.ne.s32 	%p19, %r44, 4;
	@%p19 bra 	$L__BB1_1;
	cvta.to.global.u64 	%rd13, %rd4;
	mad.lo.s32 	%r43, %r2, 50, %r1;
	mul.wide.u32 	%rd14, %r43, 4;
	add.s64 	%rd15, %rd13, %rd14;
	st.global.f32 	[%rd15], %f49;
	ret;

}
	// .globl	default_function_kernel_1
.visible .entry default_function_kernel_1(
	.param .u64 .ptr .align 1 default_function_kernel_1_param_0,
	.param .u64 .ptr .align 1 default_function_kernel_1_param_1,
	.param .u64 .ptr .align 1 default_function_kernel_1_param_2
)
.maxntid 32
{
	.reg .b32 	%r<5>;
	.reg .b32 	%f<6>;
	.reg .b64 	%rd<11>;

	ld.param.u64 	%rd1, [default_function_kernel_1_param_0];
	ld.param.u64 	%rd2, [default_function_kernel_1_param_1];
	ld.param.u64 	%rd3, [default_function_kernel_1_param_2];
	cvta.to.global.u64 	%rd4, %rd1;
	cvta.to.global.u64 	%rd5, %rd3;
	cvta.to.global.u64 	%rd6, %rd2;
	mov.u32 	%r1, %ctaid.x;
	shl.b32 	%r2, %r1, 5;
	mov.u32 	%r3, %tid.x;
	or.b32  	%r4, %r2, %r3;
	mul.wide.u32 	%rd7, %r4, 4;
	add.s64 	%rd8, %rd6, %rd7;
	ld.global.nc.f32 	%f1, [%rd8];
	add.s64 	%rd9, %rd5, %rd7;
	ld.global.nc.f32 	%f2, [%rd9];
	div.rn.f32 	%f3, %f1, %f2;
	sub.f32 	%f4, %f1, %f3;
	add.f32 	%f5, %f1, %f4;
	add.s64 	%rd10, %rd4, %rd7;
	st.global.f32 	[%rd10], %f5;
	ret;

}
	// .globl	default_function_kernel
.visible .entry default_function_kernel(
	.param .u64 .ptr .align 1 default_function_kernel_param_0,
	.param .u64 .ptr .align 1 default_function_kernel_param_1,
	.param .u64 .ptr .align 1 default_function_kernel_param_2
)
.maxntid 32
{
	.reg .pred 	%p<7>;
	.reg .b32 	%r<11>;
	.reg .b32 	%f<41>;
	.reg .b64 	%rd<12>;

	ld.param.u64 	%rd1, [default_function_kernel_param_0];
	ld.param.u64 	%rd2, [default_function_kernel_param_1];
	ld.param.u64 	%rd3, [default_function_kernel_param_2];
	cvta.to.global.u64 	%rd4, %rd3;
	cvta.to.global.u64 	%rd5, %rd2;
	mov.u32 	%r3, %ctaid.x;
	shl.b32 	%r4, %r3, 5;
	mov.u32 	%r5, %tid.x;
	or.b32  	%r1, %r4, %r5;
	mul.wide.u32 	%rd6, %r1, 4;
	add.s64 	%rd7, %rd5, %rd6;
	ld.global.nc.f32 	%f7, [%rd7];
	add.s64 	%rd8, %rd4, %rd6;
	ld.global.nc.f32 	%f8, [%rd8];
	div.rn.f32 	%f9, %f7, %f8;
	sub.f32 	%f1, %f7, %f9;
	abs.f32 	%f2, %f1;
	fma.rn.f32 	%f10, %f1, %f1, 0f3F800000;
	rsqrt.approx.ftz.f32 	%f11, %f10;
	fma.rn.f32 	%f12, %f10, %f11, 0f3F800000;
	rcp.approx.ftz.f32 	%f13, %f12;
	mul.f32 	%f14, %f2, %f13;
	fma.rn.f32 	%f15, %f2, %f14, %f2;
	setp.gt.f32 	%p1, %f2, 0f4B000000;
	selp.f32 	%f3, %f2, %f15, %p1;
	mov.f32 	%f16, 0f3F800000;
	add.rz.f32 	%f17, %f3, %f16;
	mov.b32 	%r6, %f17;
	add.s32 	%r7, %r6, -1061158912;
	and.b32  	%r8, %r7, -8388608;
	mov.b32 	%r2, %f3;
	sub.s32 	%r9, %r2, %r8;
	mov.b32 	%f18, %r9;
	sub.s32 	%r10, 1082130432, %r8;
	mov.b32 	%f19, %r10;
	fma.rn.f32 	%f20, %f19, 0f3E800000, 0fBF800000;
	add.f32 	%f21, %f20, %f18;
	cvt.rn.f32.s32 	%f22, %r8;
	mul.f32 	%f23, %f22, 0f34000000;
	fma.rn.f32 	%f24, %f21, 0fBD39BF78, 0f3DD80012;
	fma.rn.f32 	%f25, %f24, %f21, 0fBE0778E0;
	fma.rn.f32 	%f26, %f25, %f21, 0f3E146475;
	fma.rn.f32 	%f27, %f26, %f21, 0fBE2A68DD;
	fma.rn.f32 	%f28, %f27, %f21, 0f3E4CAF9E;
	fma.rn.f32 	%f29, %f28, %f21, 0fBE800042;
	fma.rn.f32 	%f30, %f29, %f21, 0f3EAAAAE6;
	fma.rn.f32 	%f31, %f30, %f21, 0fBF000000;
	mul.f32 	%f32, %f21, %f31;
	fma.rn.f32 	%f33, %f32, %f21, %f21;
	fma.rn.f32 	%f40, %f23, 0f3F317218, %f33;
	setp.lt.u32 	%p2, %r2, 2139095040;
	@%p2 bra 	$L__BB3_2;
	setp.gt.s32 	%p3, %r2, -1082130432;
	fma.rn.f32 	%f34, %f3, 0f7F800000, 0f7F800000;
	selp.f32 	%f35, %f34, %f40, %p3;
	setp.eq.f32 	%p4, %f3, 0f00000000;
	selp.f32 	%f40, 0f80000000, %f35, %p4;
$L__BB3_2:
	setp.gt.f32 	%p5, %f2, 0f4B000000;
	cvta.to.global.u64 	%rd9, %rd1;
	add.f32 	%f36, %f40, 0f3F317218;
	selp.f32 	%f37, %f36, %f40, %p5;
	setp.num.f32 	%p6, %f2, %f2;
	copysign.f32 	%f38, %f1, %f37;
	selp.f32 	%f39, %f38, %f37, %p6;
	add.s64 	%rd11, %rd9, %rd6;
	st.global.f32 	[%rd11], %f39;
	ret;

}


// ===== COMPILED SASS (sm_100) =====

	.target	sm_100

	.elftype	@"ET_EXEC"


//--------------------- .note.nv.tkinfo           --------------------------
	.section	.note.nv.tkinfo,"",@"SHT_NOTE"
	.sectionflags	@"SHF_NOTE_NV_TKINFO"
	.tkinfo
        /*0018*/ 	.word	0x00000002
        /*0030*/ 	.string	""
        /*0030*/ 	.string	"ptxas"
        /*0030*/ 	.string	"Cuda compilation tools, release 13.0, V13.0.88"
        /*0030*/ 	.string	"Build cuda_13.0.r13.0/compiler.36424714_0"
        /*0030*/ 	.string	"-arch sm_100 -m 64 "



//--------------------- .note.nv.cuinfo           --------------------------
	.section	.note.nv.cuinfo,"",@"SHT_NOTE"
	.sectionflags	@"SHF_NOTE_NV_CUINFO"
        /*0018*/ 	.short	0x0002
        /*001a*/ 	.short	0x0064
        /*001c*/ 	.short	0x0082
	.zero		2


//--------------------- .nv.info                  --------------------------
	.section	.nv.info,"",@"SHT_CUDA_INFO"
	.align	4


	//----- nvinfo : EIATTR_REGCOUNT
	.align		4
        /*0000*/ 	.byte	0x04, 0x2f
        /*0002*/ 	.short	(.L_1 - .L_0)
	.align		4
.L_0:
        /*0004*/ 	.word	index@(default_function_kernel_2)
        /*0008*/ 	.word	0x0000000d


	//----- nvinfo : EIATTR_FRAME_SIZE
	.align		4
.L_1:
        /*000c*/ 	.byte	0x04, 0x11
        /*000e*/ 	.short	(.L_3 - .L_2)
	.align		4
.L_2:
        /*0010*/ 	.word	index@(default_function_kernel_2)
        /*0014*/ 	.word	0x00000000


	//----- nvinfo : EIATTR_REGCOUNT
	.align		4
.L_3:
        /*0018*/ 	.byte	0x04, 0x2f
        /*001a*/ 	.short	(.L_5 - .L_4)
	.align		4
.L_4:
        /*001c*/ 	.word	index@(default_function_kernel_3)
        /*0020*/ 	.word	0x00000015


	//----- nvinfo : EIATTR_FRAME_SIZE
	.align		4
.L_5:
        /*0024*/ 	.byte	0x04, 0x11
        /*0026*/ 	.short	(.L_7 - .L_6)
	.align		4
.L_6:
        /*0028*/ 	.word	index@(default_function_kernel_3)
        /*002c*/ 	.word	0x00000000


	//----- nvinfo : EIATTR_REGCOUNT
	.align		4
.L_7:
        /*0030*/ 	.byte	0x04, 0x2f
        /*0032*/ 	.short	(.L_9 - .L_8)
	.align		4
.L_8:
        /*0034*/ 	.word	index@(default_function_kernel_1)
        /*0038*/ 	.word	0x00000010


	//----- nvinfo : EIATTR_FRAME_SIZE
	.align		4
.L_9:
        /*003c*/ 	.byte	0x04, 0x11
        /*003e*/ 	.short	(.L_11 - .L_10)
	.align		4
.L_10:
        /*0040*/ 	.word	index@($__internal_1_$__cuda_sm3x_div_rn_noftz_f32_slowpath)
        /*0044*/ 	.word	0x00000000


	//----- nvinfo : EIATTR_FRAME_SIZE
	.align		4
.L_11:
        /*0048*/ 	.byte	0x04, 0x11
        /*004a*/ 	.short	(.L_13 - .L_12)
	.align		4
.L_12:
        /*004c*/ 	.word	index@(default_function_kernel_1)
        /*0050*/ 	.word	0x00000000


	//----- nvinfo : EIATTR_REGCOUNT
	.align		4
.L_13:
        /*0054*/ 	.byte	0x04, 0x2f
        /*0056*/ 	.short	(.L_15 - .L_14)
	.align		4
.L_14:
        /*0058*/ 	.word	index@(default_function_kernel)
        /*005c*/ 	.word	0x00000010


	//----- nvinfo : EIATTR_FRAME_SIZE
	.align		4
.L_15:
        /*0060*/ 	.byte	0x04, 0x11
        /*0062*/ 	.short	(.L_17 - .L_16)
	.align		4
.L_16:
        /*0064*/ 	.word	index@($__internal_0_$__cuda_sm3x_div_rn_noftz_f32_slowpath)
        /*0068*/ 	.word	0x00000000


	//----- nvinfo : EIATTR_FRAME_SIZE
	.align		4
.L_17:
        /*006c*/ 	.byte	0x04, 0x11
        /*006e*/ 	.short	(.L_19 - .L_18)
	.align		4
.L_18:
        /*0070*/ 	.word	index@(default_function_kernel)
        /*0074*/ 	.word	0x00000000


	//----- nvinfo : EIATTR_MIN_STACK_SIZE
	.align		4
.L_19:
        /*0078*/ 	.byte	0x04, 0x12
        /*007a*/ 	.short	(.L_21 - .L_20)
	.align		4
.L_20:
        /*007c*/ 	.word	index@(default_function_kernel)
        /*0080*/ 	.word	0x00000000


	//----- nvinfo : EIATTR_MIN_STACK_SIZE
	.align		4
.L_21:
        /*0084*/ 	.byte	0x04, 0x12
        /*0086*/ 	.short	(.L_23 - .L_22)
	.align		4
.L_22:
        /*0088*/ 	.word	index@(default_function_kernel_1)
        /*008c*/ 	.word	0x00000000


	//----- nvinfo : EIATTR_MIN_STACK_SIZE
	.align		4
.L_23:
        /*0090*/ 	.byte	0x04, 0x12
        /*0092*/ 	.short	(.L_25 - .L_24)
	.align		4
.L_24:
        /*0094*/ 	.word	index@(default_function_kernel_3)
        /*0098*/ 	.word	0x00000000


	//----- nvinfo : EIATTR_MIN_STACK_SIZE
	.align		4
.L_25:
        /*009c*/ 	.byte	0x04, 0x12
        /*009e*/ 	.short	(.L_27 - .L_26)
	.align		4
.L_26:
        /*00a0*/ 	.word	index@(default_function_kernel_2)
        /*00a4*/ 	.word	0x00000000
.L_27:


//--------------------- .nv.compat                --------------------------
	.section	.nv.compat,"",@"SHT_CUDA_COMPAT_INFO"
	.align	4
        /*0000*/ 	.byte	0x02, 0x09, 0x00, 0x00, 0x02, 0x02, 0x01, 0x00, 0x02, 0x05, 0x05, 0x00, 0x03, 0x07, 0x01, 0x01
        /*0010*/ 	.byte	0x02, 0x03, 0x00, 0x00, 0x02, 0x06, 0x01, 0x00, 0x04, 0x0b, 0x08, 0x00, 0x01, 0x00, 0x00, 0x00
        /*0020*/ 	.byte	0x00, 0x00, 0x00, 0x00


//--------------------- .nv.info.default_function_kernel --------------------------
	.section	.nv.info.default_function_kernel,"",@"SHT_CUDA_INFO"
	.sectionflags	@""
	.align	4


	//----- nvinfo : EIATTR_CUDA_API_VERSION
	.align		4
        /*0000*/ 	.byte	0x04, 0x37
        /*0002*/ 	.short	(.L_29 - .L_28)
.L_28:
        /*0004*/ 	.word	0x00000082


	//----- nvinfo : EIATTR_KPARAM_INFO
	.align		4
.L_29:
        /*0008*/ 	.byte	0x04, 0x17
        /*000a*/ 	.short	(.L_31 - .L_30)
.L_30:
        /*000c*/ 	.word	0x00000000
        /*0010*/ 	.short	0x0002
        /*0012*/ 	.short	0x0010
        /*0014*/ 	.byte	0x00, 0xf5, 0x21, 0x00


	//----- nvinfo : EIATTR_KPARAM_INFO
	.align		4
.L_31:
        /*0018*/ 	.byte	0x04, 0x17
        /*001a*/ 	.short	(.L_33 - .L_32)
.L_32:
        /*001c*/ 	.word	0x00000000
        /*0020*/ 	.short	0x0001
        /*0022*/ 	.short	0x0008
        /*0024*/ 	.byte	0x00, 0xf5, 0x21, 0x00


	//----- nvinfo : EIATTR_KPARAM_INFO
	.align		4
.L_33:
        /*0028*/ 	.byte	0x04, 0x17
        /*002a*/ 	.short	(.L_35 - .L_34)
.L_34:
        /*002c*/ 	.word	0x00000000
        /*0030*/ 	.short	0x0000
        /*0032*/ 	.short	0x0000
        /*0034*/ 	.byte	0x00, 0xf5, 0x21, 0x00


	//----- nvinfo : EIATTR_SPARSE_MMA_MASK
	.align		4
.L_35:
        /*0038*/ 	.byte	0x03, 0x50
        /*003a*/ 	.short	0x0000


	//----- nvinfo : EIATTR_MAXREG_COUNT
	.align		4
        /*003c*/ 	.byte	0x03, 0x1b
        /*003e*/ 	.short	0x00ff


	//----- nvinfo : EIATTR_MERCURY_ISA_VERSION
	.align		4
        /*0040*/ 	.byte	0x03, 0x5f
        /*0042*/ 	.short	0x0101


	//----- nvinfo : EIATTR_VRC_CTA_INIT_COUNT
	.align		4
        /*0044*/ 	.byte	0x02, 0x4a
	.zero		1
	.zero		1


	//----- nvinfo : EIATTR_EXIT_INSTR_OFFSETS
	.align		4
        /*0048*/ 	.byte	0x04, 0x1c
        /*004a*/ 	.short	(.L_37 - .L_36)


	//   ....[0]....
.L_36:
        /*004c*/ 	.word	0x00000460


	//----- nvinfo : EIATTR_MAX_THREADS
	.align		4
.L_37:
        /*0050*/ 	.byte	0x04, 0x05
        /*0052*/ 	.short	(.L_39 - .L_38)
.L_38:
        /*0054*/ 	.word	0x00000020
        /*0058*/ 	.word	0x00000001
        /*005c*/ 	.word	0x00000001


	//----- nvinfo : EIATTR_CRS_STACK_SIZE
	.align		4
.L_39:
        /*0060*/ 	.byte	0x04, 0x1e
        /*0062*/ 	.short	(.L_41 - .L_40)
.L_40:
        /*0064*/ 	.word	0x00000000


	//----- nvinfo : EIATTR_CBANK_PARAM_SIZE
	.align		4
.L_41:
        /*0068*/ 	.byte	0x03, 0x19
        /*006a*/ 	.short	0x0018


	//----- nvinfo : EIATTR_PARAM_CBANK
	.align		4
        /*006c*/ 	.byte	0x04, 0x0a
        /*006e*/ 	.short	(.L_43 - .L_42)
	.align		4
.L_42:
        /*0070*/ 	.word	index@(.nv.constant0.default_function_kernel)
        /*0074*/ 	.short	0x0380
        /*0076*/ 	.short	0x0018


	//----- nvinfo : EIATTR_SW_WAR
	.align		4
.L_43:
        /*0078*/ 	.byte	0x04, 0x36
        /*007a*/ 	.short	(.L_45 - .L_44)
.L_44:
        /*007c*/ 	.word	0x00000008
.L_45:


//--------------------- .nv.info.default_function_kernel_1 --------------------------
	.section	.nv.info.default_function_kernel_1,"",@"SHT_CUDA_INFO"
	.sectionflags	@""
	.align	4


	//----- nvinfo : EIATTR_CUDA_API_VERSION
	.align		4
        /*0000*/ 	.byte	0x04, 0x37
        /*0002*/ 	.short	(.L_47 - .L_46)
.L_46:
        /*0004*/ 	.word	0x00000082


	//----- nvinfo : EIATTR_KPARAM_INFO
	.align		4
.L_47:
        /*0008*/ 	.byte	0x04, 0x17
        /*000a*/ 	.short	(.L_49 - .L_48)
.L_48:
        /*000c*/ 	.word	0x00000000
        /*0010*/ 	.short	0x0002
        /*0012*/ 	.short	0x0010
        /*0014*/ 	.byte	0x00, 0xf5, 0x21, 0x00


	//----- nvinfo : EIATTR_KPARAM_INFO
	.align		4
.L_49:
        /*0018*/ 	.byte	0x04, 0x17
        /*001a*/ 	.short	(.L_51 - .L_50)
.L_50:
        /*001c*/ 	.word	0x00000000
        /*0020*/ 	.short	0x0001
        /*0022*/ 	.short	0x0008
        /*0024*/ 	.byte	0x00, 0xf5, 0x21, 0x00


	//----- nvinfo : EIATTR_KPARAM_INFO
	.align		4
.L_51:
        /*0028*/ 	.byte	0x04, 0x17
        /*002a*/ 	.short	(.L_53 - .L_52)
.L_52:
        /*002c*/ 	.word	0x00000000
        /*0030*/ 	.short	0x0000
        /*0032*/ 	.short	0x0000
        /*0034*/ 	.byte	0x00, 0xf5, 0x21, 0x00


	//----- nvinfo : EIATTR_SPARSE_MMA_MASK
	.align		4
.L_53:
        /*0038*/ 	.byte	0x03, 0x50
        /*003a*/ 	.short	0x0000


	//----- nvinfo : EIATTR_MAXREG_COUNT
	.align		4
        /*003c*/ 	.byte	0x03, 0x1b
        /*003e*/ 	.short	0x00ff


	//----- nvinfo : EIATTR_MERCURY_ISA_VERSION
	.align		4
        /*0040*/ 	.byte	0x03, 0x5f
        /*0042*/ 	.short	0x0101


	//----- nvinfo : EIATTR_VRC_CTA_INIT_COUNT
	.align		4
        /*0044*/ 	.byte	0x02, 0x4a
	.zero		1
	.zero		1


	//----- nvinfo : EIATTR_EXIT_INSTR_OFFSETS
	.align		4
        /*0048*/ 	.byte	0x04, 0x1c
        /*004a*/ 	.short	(.L_55 - .L_54)


	//   ....[0]....
.L_54:
        /*004c*/ 	.word	0x000001e0


	//----- nvinfo : EIATTR_MAX_THREADS
	.align		4
.L_55:
        /*0050*/ 	.byte	0x04, 0x05
        /*0052*/ 	.short	(.L_57 - .L_56)
.L_56:
        /*0054*/ 	.word	0x00000020
        /*0058*/ 	.word	0x00000001
        /*005c*/ 	.word	0x00000001


	//----- nvinfo : EIATTR_CRS_STACK_SIZE
	.align		4
.L_57:
        /*0060*/ 	.byte	0x04, 0x1e
        /*0062*/ 	.short	(.L_59 - .L_58)
.L_58:
        /*0064*/ 	.word	0x00000000


	//----- nvinfo : EIATTR_CBANK_PARAM_SIZE
	.align		4
.L_59:
        /*0068*/ 	.byte	0x03, 0x19
        /*006a*/ 	.short	0x0018


	//----- nvinfo : EIATTR_PARAM_CBANK
	.align		4
        /*006c*/ 	.byte	0x04, 0x0a
        /*006e*/ 	.short	(.L_61 - .L_60)
	.align		4
.L_60:
        /*0070*/ 	.word	index@(.nv.constant0.default_function_kernel_1)
        /*0074*/ 	.short	0x0380
        /*0076*/ 	.short	0x0018


	//----- nvinfo : EIATTR_SW_WAR
	.align		4
.L_61:
        /*0078*/ 	.byte	0x04, 0x36
        /*007a*/ 	.short	(.L_63 - .L_62)
.L_62:
        /*007c*/ 	.word	0x00000008
.L_63:


//--------------------- .nv.info.default_function_kernel_3 --------------------------
	.section	.nv.info.default_function_kernel_3,"",@"SHT_CUDA_INFO"
	.sectionflags	@""
	.align	4


	//----- nvinfo : EIATTR_CUDA_API_VERSION
	.align		4
        /*0000*/ 	.byte	0x04, 0x37
        /*0002*/ 	.short	(.L_65 - .L_64)
.L_64:
        /*0004*/ 	.word	0x00000082


	//----- nvinfo : EIATTR_KPARAM_INFO
	.align		4
.L_65:
        /*0008*/ 	.byte	0x04, 0x17
        /*000a*/ 	.short	(.L_67 - .L_66)
.L_66:
        /*000c*/ 	.word	0x00000000
        /*0010*/ 	.short	0x0003
        /*0012*/ 	.short	0x0018
        /*0014*/ 	.byte	0x00, 0xf5, 0x21, 0x00


	//----- nvinfo : EIATTR_KPARAM_INFO
	.align		4
.L_67:
        /*0018*/ 	.byte	0x04, 0x17
        /*001a*/ 	.short	(.L_69 - .L_68)
.L_68:
        /*001c*/ 	.word	0x00000000
        /*0020*/ 	.short	0x0002
        /*0022*/ 	.short	0x0010
        /*0024*/ 	.byte	0x00, 0xf5, 0x21, 0x00


	//----- nvinfo : EIATTR_KPARAM_INFO
	.align		4
.L_69:
        /*0028*/ 	.byte	0x04, 0x17
        /*002a*/ 	.short	(.L_71 - .L_70)
.L_70:
        /*002c*/ 	.word	0x00000000
        /*0030*/ 	.short	0x0001
        /*0032*/ 	.short	0x0008
        /*0034*/ 	.byte	0x00, 0xf5, 0x21, 0x00


	//----- nvinfo : EIATTR_KPARAM_INFO
	.align		4
.L_71:
        /*0038*/ 	.byte	0x04, 0x17
        /*003a*/ 	.short	(.L_73 - .L_72)
.L_72:
        /*003c*/ 	.word	0x00000000
        /*0040*/ 	.short	0x0000
        /*0042*/ 	.short	0x0000
        /*0044*/ 	.byte	0x00, 0xf5, 0x21, 0x00


	//----- nvinfo : EIATTR_SPARSE_MMA_MASK
	.align		4
.L_73:
        /*0048*/ 	.byte	0x03, 0x50
        /*004a*/ 	.short	0x0000


	//----- nvinfo : EIATTR_MAXREG_COUNT
	.align		4
        /*004c*/ 	.byte	0x03, 0x1b
        /*004e*/ 	.short	0x00ff


	//----- nvinfo : EIATTR_NUM_BARRIERS
	.align		4
        /*0050*/ 	.byte	0x02, 0x4c
        /*0052*/ 	.byte	0x01
	.zero		1


	//----- nvinfo : EIATTR_MERCURY_ISA_VERSION
	.align		4
        /*0054*/ 	.byte	0x03, 0x5f
        /*0056*/ 	.short	0x0101


	//----- nvinfo : EIATTR_VRC_CTA_INIT_COUNT
	.align		4
        /*0058*/ 	.byte	0x02, 0x4a
	.zero		1
	.zero		1


	//----- nvinfo : EIATTR_EXIT_INSTR_OFFSETS
	.align		4
        /*005c*/ 	.byte	0x04, 0x1c
        /*005e*/ 	.short	(.L_75 - .L_74)


	//   ....[0]....
.L_74:
        /*0060*/ 	.word	0x00000820


	//----- nvinfo : EIATTR_MAX_THREADS
	.align		4
.L_75:
        /*0064*/ 	.byte	0x04, 0x05
        /*0066*/ 	.short	(.L_77 - .L_76)
.L_76:
        /*0068*/ 	.word	0x00000032
        /*006c*/ 	.word	0x00000001
        /*0070*/ 	.word	0x00000001


	//----- nvinfo : EIATTR_CRS_STACK_SIZE
	.align		4
.L_77:
        /*0074*/ 	.byte	0x04, 0x1e
        /*0076*/ 	.short	(.L_79 - .L_78)
.L_78:
        /*0078*/ 	.word	0x00000000


	//----- nvinfo : EIATTR_CBANK_PARAM_SIZE
	.align		4
.L_79:
        /*007c*/ 	.byte	0x03, 0x19
        /*007e*/ 	.short	0x0020


	//----- nvinfo : EIATTR_PARAM_CBANK
	.align		4
        /*0080*/ 	.byte	0x04, 0x0a
        /*0082*/ 	.short	(.L_81 - .L_80)
	.align		4
.L_80:
        /*0084*/ 	.word	index@(.nv.constant0.default_function_kernel_3)
        /*0088*/ 	.short	0x0380
        /*008a*/ 	.short	0x0020


	//----- nvinfo : EIATTR_SW_WAR
	.align		4
.L_81:
        /*008c*/ 	.byte	0x04, 0x36
        /*008e*/ 	.short	(.L_83 - .L_82)
.L_82:
        /*0090*/ 	.word	0x00000008
.L_83:


//--------------------- .nv.info.default_function_kernel_2 --------------------------
	.section	.nv.info.default_function_kernel_2,"",@"SHT_CUDA_INFO"
	.sectionflags	@""
	.align	4


	//----- nvinfo : EIATTR_CUDA_API_VERSION
	.align		4
        /*0000*/ 	.byte	0x04, 0x37
        /*0002*/ 	.short	(.L_85 - .L_84)
.L_84:
        /*0004*/ 	.word	0x00000082


	//----- nvinfo : EIATTR_KPARAM_INFO
	.align		4
.L_85:
        /*0008*/ 	.byte	0x04, 0x17
        /*000a*/ 	.short	(.L_87 - .L_86)
.L_86:
        /*000c*/ 	.word	0x00000000
        /*0010*/ 	.short	0x0002
        /*0012*/ 	.short	0x0010
        /*0014*/ 	.byte	0x00, 0xf5, 0x21, 0x00


	//----- nvinfo : EIATTR_KPARAM_INFO
	.align		4
.L_87:
        /*0018*/ 	.byte	0x04, 0x17
        /*001a*/ 	.short	(.L_89 - .L_88)
.L_88:
        /*001c*/ 	.word	0x00000000
        /*0020*/ 	.short	0x0001
        /*0022*/ 	.short	0x0008
        /*0024*/ 	.byte	0x00, 0xf5, 0x21, 0x00


	//----- nvinfo : EIATTR_KPARAM_INFO
	.align		4
.L_89:
        /*0028*/ 	.byte	0x04, 0x17
        /*002a*/ 	.short	(.L_91 - .L_90)
.L_90:
        /*002c*/ 	.word	0x00000000
        /*0030*/ 	.short	0x0000
        /*0032*/ 	.short	0x0000
        /*0034*/ 	.byte	0x00, 0xf5, 0x21, 0x00


	//----- nvinfo : EIATTR_SPARSE_MMA_MASK
	.align		4
.L_91:
        /*0038*/ 	.byte	0x03, 0x50
        /*003a*/ 	.short	0x0000


	//----- nvinfo : EIATTR_MAXREG_COUNT
	.align		4
        /*003c*/ 	.byte	0x03, 0x1b
        /*003e*/ 	.short	0x00ff


	//----- nvinfo : EIATTR_MERCURY_ISA_VERSION
	.align		4
        /*0040*/ 	.byte	0x03, 0x5f
        /*0042*/ 	.short	0x0101


	//----- nvinfo : EIATTR_VRC_CTA_INIT_COUNT
	.align		4
        /*0044*/ 	.byte	0x02, 0x4a
	.zero		1
	.zero		1


	//----- nvinfo : EIATTR_EXIT_INSTR_OFFSETS
	.align		4
        /*0048*/ 	.byte	0x04, 0x1c
        /*004a*/ 	.short	(.L_93 - .L_92)


	//   ....[0]....
.L_92:
        /*004c*/ 	.word	0x000007b0


	//----- nvinfo : EIATTR_MAX_THREADS
	.align		4
.L_93:
        /*0050*/ 	.byte	0x04, 0x05
        /*0052*/ 	.short	(.L_95 - .L_94)
.L_94:
        /*0054*/ 	.word	0x00000020
        /*0058*/ 	.word	0x00000001
        /*005c*/ 	.word	0x00000001


	//----- nvinfo : EIATTR_CRS_STACK_SIZE
	.align		4
.L_95:
        /*0060*/ 	.byte	0x04, 0x1e
        /*0062*/ 	.short	(.L_97 - .L_96)
.L_96:
        /*0064*/ 	.word	0x00000000


	//----- nvinfo : EIATTR_CBANK_PARAM_SIZE
	.align		4
.L_97:
        /*0068*/ 	.byte	0x03, 0x19
        /*006a*/ 	.short	0x0018


	//----- nvinfo : EIATTR_PARAM_CBANK
	.align		4
        /*006c*/ 	.byte	0x04, 0x0a
        /*006e*/ 	.short	(.L_99 - .L_98)
	.align		4
.L_98:
        /*0070*/ 	.word	index@(.nv.constant0.default_function_kernel_2)
        /*0074*/ 	.short	0x0380
        /*0076*/ 	.short	0x0018


	//----- nvinfo : EIATTR_SW_WAR
	.align		4
.L_99:
        /*0078*/ 	.byte	0x04, 0x36
        /*007a*/ 	.short	(.L_101 - .L_100)
.L_100:
        /*007c*/ 	.word	0x00000008
.L_101:


//--------------------- .nv.callgraph             --------------------------
	.section	.nv.callgraph,"",@"SHT_CUDA_CALLGRAPH"
	.align	4
	.sectionentsize	8
	.align		4
        /*0000*/ 	.word	0x00000000
	.align		4
        /*0004*/ 	.word	0xffffffff
	.align		4
        /*0008*/ 	.word	0x00000000
	.align		4
        /*000c*/ 	.word	0xfffffffe
	.align		4
        /*0010*/ 	.word	0x00000000
	.align		4
        /*0014*/ 	.word	0xfffffffd
	.align		4
        /*0018*/ 	.word	0x00000000
	.align		4
        /*001c*/ 	.word	0xfffffffc


//--------------------- .text.default_function_kernel --------------------------
	.section	.text.default_function_kernel,"ax",@progbits
	.align	128
        .global         default_function_kernel
        .type           default_function_kernel,@function
        .size           default_function_kernel,(.L_x_47 - default_function_kernel)
        .other          default_function_kernel,@"STO_CUDA_ENTRY STV_DEFAULT"
default_function_kernel:
.text.default_function_kernel:
[----:B------:R-:W-:Y:S01]  /*0000*/  LDC R1, c[0x0][0x37c] ;  /* 0x0000df00ff017b82 */ /* 0x000fe20000000800 */
[----:B------:R-:W0:Y:S07]  /*0010*/  S2R R4, SR_TID.X ;  /* 0x0000000000047919 */ /* 0x000e2e0000002100 */
[----:B------:R-:W1:Y:S01]  /*0020*/  S2UR UR4, SR_CTAID.X ;  /* 0x00000000000479c3 */ /* 0x000e620000002500 */
[----:B------:R-:W2:Y:S07]  /*0030*/  LDCU.64 UR6, c[0x0][0x358] ;  /* 0x00006b00ff0677ac */ /* 0x000eae0008000a00 */
[----:B------:R-:W3:Y:S08]  /*0040*/  LDC.64 R6, c[0x0][0x390] ;  /* 0x0000e400ff067b82 */ /* 0x000ef00000000a00 */
[----:B------:R-:W4:Y:S01]  /*0050*/  LDC.64 R2, c[0x0][0x388] ;  /* 0x0000e200ff027b82 */ /* 0x000f220000000a00 */
[----:B-1----:R-:W-:-:S06]  /*0060*/  USHF.L.U32 UR4, UR4, 0x5, URZ ;  /* 0x0000000504047899 */ /* 0x002fcc00080006ff */
[----:B0-----:R-:W-:-:S05]  /*0070*/  LOP3.LUT R4, R4, UR4, RZ, 0xfc, !PT ;  /* 0x0000000404047c12 */ /* 0x001fca000f8efcff */
[----:B---3--:R-:W-:-:S06]  /*0080*/  IMAD.WIDE.U32 R6, R4, 0x4, R6 ;  /* 0x0000000404067825 */ /* 0x008fcc00078e0006 */
[----:B--2---:R-:W2:Y:S01]  /*0090*/  LDG.E.CONSTANT R7, desc[UR6][R6.64] ;  /* 0x0000000606077981 */ /* 0x004ea2000c1e9900 */
[----:B----4-:R-:W-:-:S05]  /*00a0*/  IMAD.WIDE.U32 R2, R4, 0x4, R2 ;  /* 0x0000000404027825 */ /* 0x010fca00078e0002 */
[----:B------:R-:W3:Y:S01]  /*00b0*/  LDG.E.CONSTANT R0, desc[UR6][R2.64] ;  /* 0x0000000602007981 */ /* 0x000ee2000c1e9900 */
[----:B------:R-:W-:Y:S01]  /*00c0*/  BSSY.RECONVERGENT B0, `(.L_x_0) ;  /* 0x000000c000007945 */ /* 0x000fe20003800200 */
[----:B--2---:R-:W0:Y:S08]  /*00d0*/  MUFU.RCP R8, R7 ;  /* 0x0000000700087308 */ /* 0x004e300000001000 */
[----:B---3--:R-:W1:Y:S01]  /*00e0*/  FCHK P0, R0, R7 ;  /* 0x0000000700007302 */ /* 0x008e620000000000 */
[----:B0-----:R-:W-:-:S04]  /*00f0*/  FFMA R5, -R7, R8, 1 ;  /* 0x3f80000007057423 */ /* 0x001fc80000000108 */
[----:B------:R-:W-:-:S04]  /*0100*/  FFMA R5, R8, R5, R8 ;  /* 0x0000000508057223 */ /* 0x000fc80000000008 */
[----:B------:R-:W-:-:S04]  /*0110*/  FFMA R8, R0, R5, RZ ;  /* 0x0000000500087223 */ /* 0x000fc800000000ff */
[----:B------:R-:W-:-:S04]  /*0120*/  FFMA R9, -R7, R8, R0 ;  /* 0x0000000807097223 */ /* 0x000fc80000000100 */
[----:B------:R-:W-:Y:S01]  /*0130*/  FFMA R5, R5, R9, R8 ;  /* 0x0000000905057223 */ /* 0x000fe20000000008 */
[----:B-1----:R-:W-:Y:S06]  /*0140*/  @!P0 BRA `(.L_x_1) ;  /* 0x00000000000c8947 */ /* 0x002fec0003800000 */
[----:B------:R-:W-:-:S07]  /*0150*/  MOV R11, 0x170 ;  /* 0x00000170000b7802 */ /* 0x000fce0000000f00 */
[----:B------:R-:W-:Y:S05]  /*0160*/  CALL.REL.NOINC `($__internal_0_$__cuda_sm3x_div_rn_noftz_f32_slowpath) ;  /* 0x0000000000c07944 */ /* 0x000fea0003c00000 */
[----:B------:R-:W-:-:S07]  /*0170*/  IMAD.MOV.U32 R5, RZ, RZ, R6 ;  /* 0x000000ffff057224 */ /* 0x000fce00078e0006 */
.L_x_1:
[----:B------:R-:W-:Y:S05]  /*0180*/  BSYNC.RECONVERGENT B0 ;  /* 0x0000000000007941 */ /* 0x000fea0003800200 */
.L_x_0:
[----:B------:R-:W-:Y:S01]  /*0190*/  FADD R8, R0, -R5 ;  /* 0x8000000500087221 */ /* 0x000fe20000000000 */
[----:B------:R-:W-:-:S03]  /*01a0*/  IMAD.MOV.U32 R6, RZ, RZ, 0x3e800000 ;  /* 0x3e800000ff067424 */ /* 0x000fc600078e00ff */
[C---:B------:R-:W-:Y:S01]  /*01b0*/  FFMA R0, R8.reuse, R8, 1 ;  /* 0x3f80000008007423 */ /* 0x040fe20000000008 */
[----:B------:R-:W-:-:S03]  /*01c0*/  FSETP.GT.AND P0, PT, |R8|, 8388608, PT ;  /* 0x4b0000000800780b */ /* 0x000fc60003f04200 */
[----:B------:R-:W0:Y:S02]  /*01d0*/  MUFU.RSQ R3, R0 ;  /* 0x0000000000037308 */ /* 0x000e240000001400 */
[----:B0-----:R-:W-:-:S06]  /*01e0*/  FFMA R3, R0, R3, 1 ;  /* 0x3f80000000037423 */ /* 0x001fcc0000000003 */
[----:B------:R-:W0:Y:S02]  /*01f0*/  MUFU.RCP R3, R3 ;  /* 0x0000000300037308 */ /* 0x000e240000001000 */
[----:B0-----:R-:W-:Y:S01]  /*0200*/  FMUL R2, |R8|, R3 ;  /* 0x0000000308027220 */ /* 0x001fe20000400200 */
[----:B------:R-:W-:-:S03]  /*0210*/  HFMA2 R3, -RZ, RZ, 1.3056640625, -1.8671875 ;  /* 0x3d39bf78ff037431 */ /* 0x000fc600000001ff */
[----:B------:R-:W-:-:S05]  /*0220*/  FFMA R2, |R8|, R2, |R8| ;  /* 0x0000000208027223 */ /* 0x000fca0000000608 */
[----:B------:R-:W-:-:S04]  /*0230*/  FSEL R7, |R8|, R2, P0 ;  /* 0x0000000208077208 */ /* 0x000fc80000000200 */
[C---:B------:R-:W-:Y:S01]  /*0240*/  ISETP.GE.U32.AND P1, PT, R7.reuse, 0x7f800000, PT ;  /* 0x7f8000000700780c */ /* 0x040fe20003f26070 */
[----:B------:R-:W-:-:S03]  /*0250*/  FADD.RZ R2, R7, 1 ;  /* 0x3f80000007027421 */ /* 0x000fc6000000c000 */
[----:B------:R-:W-:Y:S01]  /*0260*/  ISETP.GT.AND P2, PT, R7, -0x40800000, P1 ;  /* 0xbf8000000700780c */ /* 0x000fe20000f44270 */
[----:B------:R-:W-:-:S05]  /*0270*/  VIADD R2, R2, 0xc0c00000 ;  /* 0xc0c0000002027836 */ /* 0x000fca0000000000 */
[----:B------:R-:W-:-:S04]  /*0280*/  LOP3.LUT R2, R2, 0xff800000, RZ, 0xc0, !PT ;  /* 0xff80000002027812 */ /* 0x000fc800078ec0ff */
[----:B------:R-:W-:Y:S01]  /*0290*/  IADD3 R5, PT, PT, -R2, 0x40800000, RZ ;  /* 0x4080000002057810 */ /* 0x000fe20007ffe1ff */
[----:B------:R-:W-:Y:S01]  /*02a0*/  IMAD.IADD R0, R7, 0x1, -R2 ;  /* 0x0000000107007824 */ /* 0x000fe200078e0a02 */
[----:B------:R-:W-:-:S03]  /*02b0*/  I2FP.F32.S32 R2, R2 ;  /* 0x0000000200027245 */ /* 0x000fc60000201400 */
[----:B------:R-:W-:Y:S02]  /*02c0*/  FFMA R5, R5, R6, -1 ;  /* 0xbf80000005057423 */ /* 0x000fe40000000006 */
[----:B------:R-:W-:Y:S02]  /*02d0*/  FMUL R2, R2, 1.1920928955078125e-07 ;  /* 0x3400000002027820 */ /* 0x000fe40000400000 */
[----:B------:R-:W-:Y:S01]  /*02e0*/  FADD R0, R0, R5 ;  /* 0x0000000500007221 */ /* 0x000fe20000000000 */
[----:B------:R-:W-:-:S03]  /*02f0*/  @P1 IMAD.MOV.U32 R5, RZ, RZ, 0x7f800000 ;  /* 0x7f800000ff051424 */ /* 0x000fc600078e00ff */
[----:B------:R-:W-:-:S04]  /*0300*/  FFMA R3, R0, -R3, 0.10546888411045074463 ;  /* 0x3dd8001200037423 */ /* 0x000fc80000000803 */
[----:B------:R-:W-:-:S04]  /*0310*/  FFMA R3, R0, R3, -0.13229703903198242188 ;  /* 0xbe0778e000037423 */ /* 0x000fc80000000003 */
[----:B------:R-:W-:-:S04]  /*0320*/  FFMA R3, R0, R3, 0.14491446316242218018 ;  /* 0x3e14647500037423 */ /* 0x000fc80000000003 */
[----:B------:R-:W-:-:S04]  /*0330*/  FFMA R3, R0, R3, -0.16641564667224884033 ;  /* 0xbe2a68dd00037423 */ /* 0x000fc80000000003 */
[----:B------:R-:W-:-:S04]  /*0340*/  FFMA R3, R0, R3, 0.19988867640495300293 ;  /* 0x3e4caf9e00037423 */ /* 0x000fc80000000003 */
[----:B------:R-:W-:-:S04]  /*0350*/  FFMA R3, R0, R3, -0.25000196695327758789 ;  /* 0xbe80004200037423 */ /* 0x000fc80000000003 */
[----:B------:R-:W-:-:S04]  /*0360*/  FFMA R3, R0, R3, 0.33333510160446166992 ;  /* 0x3eaaaae600037423 */ /* 0x000fc80000000003 */
[----:B------:R-:W-:-:S04]  /*0370*/  FFMA R3, R0, R3, -0.5 ;  /* 0xbf00000000037423 */ /* 0x000fc80000000003 */
[----:B------:R-:W-:-:S04]  /*0380*/  FMUL R3, R0, R3 ;  /* 0x0000000300037220 */ /* 0x000fc80000400000 */
[----:B------:R-:W-:-:S04]  /*0390*/  FFMA R3, R0, R3, R0 ;  /* 0x0000000300037223 */ /* 0x000fc80000000000 */
[----:B------:R-:W-:Y:S01]  /*03a0*/  FFMA R0, R2, 0.69314718246459960938, R3 ;  /* 0x3f31721802007823 */ /* 0x000fe20000000003 */
[C---:B------:R-:W-:Y:S01]  /*03b0*/  @P2 FFMA R0, R7.reuse, R5, +INF ;  /* 0x7f80000007002423 */ /* 0x040fe20000000005 */
[----:B------:R-:W0:Y:S01]  /*03c0*/  LDC.64 R2, c[0x0][0x380] ;  /* 0x0000e000ff027b82 */ /* 0x000e220000000a00 */
[----:B------:R-:W-:-:S04]  /*03d0*/  @P1 FSETP.NEU.AND P2, PT, R7, RZ, PT ;  /* 0x000000ff0700120b */ /* 0x000fc80003f4d000 */
[----:B------:R-:W-:-:S05]  /*03e0*/  @P1 FSEL R0, R0, -RZ, P2 ;  /* 0x800000ff00001208 */ /* 0x000fca0001000000 */
[----:B------:R-:W-:-:S04]  /*03f0*/  IMAD.MOV.U32 R7, RZ, RZ, R0 ;  /* 0x000000ffff077224 */ /* 0x000fc800078e0000 */
[----:B------:R-:W-:Y:S01]  /*0400*/  @P0 FADD R7, R7, 0.69314718246459960938 ;  /* 0x3f31721807070421 */ /* 0x000fe20000000000 */
[----:B------:R-:W-:-:S04]  /*0410*/  FSETP.NAN.AND P0, PT, |R8|, |R8|, PT ;  /* 0x400000080800720b */ /* 0x000fc80003f08200 */
[----:B------:R-:W-:Y:S01]  /*0420*/  LOP3.LUT R0, R7, 0x80000000, R8, 0xb8, !PT ;  /* 0x8000000007007812 */ /* 0x000fe200078eb808 */
[----:B0-----:R-:W-:-:S03]  /*0430*/  IMAD.WIDE.U32 R4, R4, 0x4, R2 ;  /* 0x0000000404047825 */ /* 0x001fc600078e0002 */
[----:B------:R-:W-:-:S05]  /*0440*/  FSEL R3, R0, R7, !P0 ;  /* 0x0000000700037208 */ /* 0x000fca0004000000 */
[----:B------:R-:W-:Y:S01]  /*0450*/  STG.E desc[UR6][R4.64], R3 ;  /* 0x0000000304007986 */ /* 0x000fe2000c101906 */
[----:B------:R-:W-:Y:S05]  /*0460*/  EXIT ;  /* 0x000000000000794d */ /* 0x000fea0003800000 */
        .weak           $__internal_0_$__cuda_sm3x_div_rn_noftz_f32_slowpath
        .type           $__internal_0_$__cuda_sm3x_div_rn_noftz_f32_slowpath,@function
        .size           $__internal_0_$__cuda_sm3x_div_rn_noftz_f32_slowpath,(.L_x_47 - $__internal_0_$__cuda_sm3x_div_rn_noftz_f32_slowpath)
$__internal_0_$__cuda_sm3x_div_rn_noftz_f32_slowpath:
[----:B------:R-:W-:Y:S01]  /*0470*/  SHF.R.U32.HI R3, RZ, 0x17, R7 ;  /* 0x00000017ff037819 */ /* 0x000fe20000011607 */
[----:B------:R-:W-:Y:S01]  /*0480*/  BSSY.RECONVERGENT B1, `(.L_x_2) ;  /* 0x0000064000017945 */ /* 0x000fe20003800200 */
[--C-:B------:R-:W-:Y:S01]  /*0490*/  SHF.R.U32.HI R2, RZ, 0x17, R0.reuse ;  /* 0x00000017ff027819 */ /* 0x100fe20000011600 */
[----:B------:R-:W-:Y:S01]  /*04a0*/  IMAD.MOV.U32 R6, RZ, RZ, R0 ;  /* 0x000000ffff067224 */ /* 0x000fe200078e0000 */
[----:B------:R-:W-:Y:S02]  /*04b0*/  LOP3.LUT R5, R3, 0xff, RZ, 0xc0, !PT ;  /* 0x000000ff03057812 */ /* 0x000fe400078ec0ff */
[----:B------:R-:W-:-:S03]  /*04c0*/  LOP3.LUT R2, R2, 0xff, RZ, 0xc0, !PT ;  /* 0x000000ff02027812 */ /* 0x000fc600078ec0ff */
[----:B------:R-:W-:Y:S01]  /*04d0*/  VIADD R10, R5, 0xffffffff ;  /* 0xffffffff050a7836 */ /* 0x000fe20000000000 */
[----:B------:R-:W-:-:S04]  /*04e0*/  IADD3 R9, PT, PT, R2, -0x1, RZ ;  /* 0xffffffff02097810 */ /* 0x000fc80007ffe0ff */
[----:B------:R-:W-:-:S04]  /*04f0*/  ISETP.GT.U32.AND P0, PT, R10, 0xfd, PT ;  /* 0x000000fd0a00780c */ /* 0x000fc80003f04070 */
[----:B------:R-:W-:-:S13]  /*0500*/  ISETP.GT.U32.OR P0, PT, R9, 0xfd, P0 ;  /* 0x000000fd0900780c */ /* 0x000fda0000704470 */
[----:B------:R-:W-:Y:S01]  /*0510*/  @!P0 IMAD.MOV.U32 R8, RZ, RZ, RZ ;  /* 0x000000ffff088224 */ /* 0x000fe200078e00ff */
[----:B------:R-:W-:Y:S06]  /*0520*/  @!P0 BRA `(.L_x_3) ;  /* 0x0000000000608947 */ /* 0x000fec0003800000 */
[----:B------:R-:W-:Y:S01]  /*0530*/  FSETP.GTU.FTZ.AND P0, PT, |R0|, +INF , PT ;  /* 0x7f8000000000780b */ /* 0x000fe20003f1c200 */
[----:B------:R-:W-:Y:S01]  /*0540*/  IMAD.MOV.U32 R3, RZ, RZ, R7 ;  /* 0x000000ffff037224 */ /* 0x000fe200078e0007 */
[----:B------:R-:W-:-:S04]  /*0550*/  FSETP.GTU.FTZ.AND P1, PT, |R7|, +INF , PT ;  /* 0x7f8000000700780b */ /* 0x000fc80003f3c200 */
[----:B------:R-:W-:-:S13]  /*0560*/  PLOP3.LUT P0, PT, P0, P1, PT, 0xf8, 0x8f ;  /* 0x00000000008f781c */ /* 0x000fda0000703f70 */
[----:B------:R-:W-:Y:S05]  /*0570*/  @P0 BRA `(.L_x_4) ;  /* 0x00000004004c0947 */ /* 0x000fea0003800000 */
[----:B------:R-:W-:-:S13]  /*0580*/  LOP3.LUT P0, RZ, R7, 0x7fffffff, R6, 0xc8, !PT ;  /* 0x7fffffff07ff7812 */ /* 0x000fda000780c806 */
[----:B------:R-:W-:Y:S05]  /*0590*/  @!P0 BRA `(.L_x_5) ;  /* 0x00000004003c8947 */ /* 0x000fea0003800000 */
[C---:B------:R-:W-:Y:S02]  /*05a0*/  FSETP.NEU.FTZ.AND P2, PT, |R0|.reuse, +INF , PT ;  /* 0x7f8000000000780b */ /* 0x040fe40003f5d200 */
[----:B------:R-:W-:Y:S02]  /*05b0*/  FSETP.NEU.FTZ.AND P1, PT, |R3|, +INF , PT ;  /* 0x7f8000000300780b */ /* 0x000fe40003f3d200 */
[----:B------:R-:W-:-:S11]  /*05c0*/  FSETP.NEU.FTZ.AND P0, PT, |R0|, +INF , PT ;  /* 0x7f8000000000780b */ /* 0x000fd60003f1d200 */
[----:B------:R-:W-:Y:S05]  /*05d0*/  @!P1 BRA !P2, `(.L_x_5) ;  /* 0x00000004002c9947 */ /* 0x000fea0005000000 */
[----:B------:R-:W-:-:S04]  /*05e0*/  LOP3.LUT P2, RZ, R6, 0x7fffffff, RZ, 0xc0, !PT ;  /* 0x7fffffff06ff7812 */ /* 0x000fc8000784c0ff */
[----:B------:R-:W-:-:S13]  /*05f0*/  PLOP3.LUT P1, PT, P1, P2, PT, 0x2f, 0xf2 ;  /* 0x0000000000f2781c */ /* 0x000fda0000f24577 */
[----:B------:R-:W-:Y:S05]  /*0600*/  @P1 BRA `(.L_x_6) ;  /* 0x0000000400181947 */ /* 0x000fea0003800000 */
[----:B------:R-:W-:-:S04]  /*0610*/  LOP3.LUT P1, RZ, R7, 0x7fffffff, RZ, 0xc0, !PT ;  /* 0x7fffffff07ff7812 */ /* 0x000fc8000782c0ff */
[----:B------:R-:W-:-:S13]  /*0620*/  PLOP3.LUT P0, PT, P0, P1, PT, 0x2f, 0xf2 ;  /* 0x0000000000f2781c */ /* 0x000fda0000702577 */
[----:B------:R-:W-:Y:S05]  /*0630*/  @P0 BRA `(.L_x_7) ;  /* 0x0000000400000947 */ /* 0x000fea0003800000 */
[----:B------:R-:W-:Y:S02]  /*0640*/  ISETP.GE.AND P0, PT, R9, RZ, PT ;  /* 0x000000ff0900720c */ /* 0x000fe40003f06270 */
[----:B------:R-:W-:-:S11]  /*0650*/  ISETP.GE.AND P1, PT, R10, RZ, PT ;  /* 0x000000ff0a00720c */ /* 0x000fd60003f26270 */
[----:B------:R-:W-:Y:S01]  /*0660*/  @P0 MOV R8, RZ ;  /* 0x000000ff00080202 */ /* 0x000fe20000000f00 */
[----:B------:R-:W-:Y:S02]  /*0670*/  @!P0 IMAD.MOV.U32 R8, RZ, RZ, -0x40 ;  /* 0xffffffc0ff088424 */ /* 0x000fe400078e00ff */
[----:B------:R-:W-:Y:S01]  /*0680*/  @!P0 FFMA R6, R0, 1.84467440737095516160e+19, RZ ;  /* 0x5f80000000068823 */ /* 0x000fe200000000ff */
[----:B------:R-:W-:Y:S01]  /*0690*/  @!P1 FFMA R7, R3, 1.84467440737095516160e+19, RZ ;  /* 0x5f80000003079823 */ /* 0x000fe200000000ff */
[----:B------:R-:W-:-:S07]  /*06a0*/  @!P1 VIADD R8, R8, 0x40 ;  /* 0x0000004008089836 */ /* 0x000fce0000000000 */
.L_x_3:
[----:B------:R-:W-:Y:S01]  /*06b0*/  LEA R10, R5, 0xc0800000, 0x17 ;  /* 0xc0800000050a7811 */ /* 0x000fe200078eb8ff */
[----:B------:R-:W-:Y:S01]  /*06c0*/  BSSY.RECONVERGENT B2, `(.L_x_8) ;  /* 0x0000036000027945 */ /* 0x000fe20003800200 */
[----:B------:R-:W-:-:S03]  /*06d0*/  IADD3 R3, PT, PT, R2, -0x7f, RZ ;  /* 0xffffff8102037810 */ /* 0x000fc60007ffe0ff */
[----:B------:R-:W-:Y:S02]  /*06e0*/  IMAD.IADD R10, R7, 0x1, -R10 ;  /* 0x00000001070a7824 */ /* 0x000fe400078e0a0a */
[C---:B------:R-:W-:Y:S01]  /*06f0*/  IMAD R2, R3.reuse, -0x800000, R6 ;  /* 0xff80000003027824 */ /* 0x040fe200078e0206 */
[----:B------:R-:W-:Y:S01]  /*0700*/  IADD3 R3, PT, PT, R3, 0x7f, -R5 ;  /* 0x0000007f03037810 */ /* 0x000fe20007ffe805 */
[----:B------:R-:W0:Y:S01]  /*0710*/  MUFU.RCP R7, R10 ;  /* 0x0000000a00077308 */ /* 0x000e220000001000 */
[----:B------:R-:W-:-:S03]  /*0720*/  FADD.FTZ R9, -R10, -RZ ;  /* 0x800000ff0a097221 */ /* 0x000fc60000010100 */
[----:B------:R-:W-:Y:S02]  /*0730*/  IMAD.IADD R3, R3, 0x1, R8 ;  /* 0x0000000103037824 */ /* 0x000fe400078e0208 */
[----:B0-----:R-:W-:-:S04]  /*0740*/  FFMA R12, R7, R9, 1 ;  /* 0x3f800000070c7423 */ /* 0x001fc80000000009 */
[----:B------:R-:W-:-:S04]  /*0750*/  FFMA R13, R7, R12, R7 ;  /* 0x0000000c070d7223 */ /* 0x000fc80000000007 */
[----:B------:R-:W-:-:S04]  /*0760*/  FFMA R6, R2, R13, RZ ;  /* 0x0000000d02067223 */ /* 0x000fc800000000ff */
[----:B------:R-:W-:-:S04]  /*0770*/  FFMA R7, R9, R6, R2 ;  /* 0x0000000609077223 */ /* 0x000fc80000000002 */
[----:B------:R-:W-:-:S04]  /*0780*/  FFMA R12, R13, R7, R6 ;  /* 0x000000070d0c7223 */ /* 0x000fc80000000006 */
[----:B------:R-:W-:-:S04]  /*0790*/  FFMA R9, R9, R12, R2 ;  /* 0x0000000c09097223 */ /* 0x000fc80000000002 */
[----:B------:R-:W-:-:S05]  /*07a0*/  FFMA R6, R13, R9, R12 ;  /* 0x000000090d067223 */ /* 0x000fca000000000c */
[----:B------:R-:W-:-:S04]  /*07b0*/  SHF.R.U32.HI R2, RZ, 0x17, R6 ;  /* 0x00000017ff027819 */ /* 0x000fc80000011606 */
[----:B------:R-:W-:-:S05]  /*07c0*/  LOP3.LUT R2, R2, 0xff, RZ, 0xc0, !PT ;  /* 0x000000ff02027812 */ /* 0x000fca00078ec0ff */
[----:B------:R-:W-:-:S04]  /*07d0*/  IMAD.IADD R7, R2, 0x1, R3 ;  /* 0x0000000102077824 */ /* 0x000fc800078e0203 */
[----:B------:R-:W-:-:S05]  /*07e0*/  VIADD R2, R7, 0xffffffff ;  /* 0xffffffff07027836 */ /* 0x000fca0000000000 */
[----:B------:R-:W-:-:S13]  /*07f0*/  ISETP.GE.U32.AND P0, PT, R2, 0xfe, PT ;  /* 0x000000fe0200780c */ /* 0x000fda0003f06070 */
[----:B------:R-:W-:Y:S05]  /*0800*/  @!P0 BRA `(.L_x_9) ;  /* 0x0000000000808947 */ /* 0x000fea0003800000 */
[----:B------:R-:W-:-:S13]  /*0810*/  ISETP.GT.AND P0, PT, R7, 0xfe, PT ;  /* 0x000000fe0700780c */ /* 0x000fda0003f04270 */
[----:B------:R-:W-:Y:S05]  /*0820*/  @P0 BRA `(.L_x_10) ;  /* 0x00000000006c0947 */ /* 0x000fea0003800000 */
[----:B------:R-:W-:-:S13]  /*0830*/  ISETP.GE.AND P0, PT, R7, 0x1, PT ;  /* 0x000000010700780c */ /* 0x000fda0003f06270 */
[----:B------:R-:W-:Y:S05]  /*0840*/  @P0 BRA `(.L_x_11) ;  /* 0x0000000000740947 */ /* 0x000fea0003800000 */
[----:B------:R-:W-:Y:S02]  /*0850*/  ISETP.GE.AND P0, PT, R7, -0x18, PT ;  /* 0xffffffe80700780c */ /* 0x000fe40003f06270 */
[----:B------:R-:W-:-:S11]  /*0860*/  LOP3.LUT R6, R6, 0x80000000, RZ, 0xc0, !PT ;  /* 0x8000000006067812 */ /* 0x000fd600078ec0ff */
[----:B------:R-:W-:Y:S05]  /*0870*/  @!P0 BRA `(.L_x_11) ;  /* 0x0000000000688947 */ /* 0x000fea0003800000 */
[-CC-:B------:R-:W-:Y:S01]  /*0880*/  FFMA.RZ R2, R13, R9.reuse, R12.reuse ;  /* 0x000000090d027223 */ /* 0x180fe2000000c00c */
[----:B------:R-:W-:Y:S01]  /*0890*/  IADD3 R8, PT, PT, R7, 0x20, RZ ;  /* 0x0000002007087810 */ /* 0x000fe20007ffe0ff */
[-CC-:B------:R-:W-:Y:S01]  /*08a0*/  FFMA.RM R3, R13, R9.reuse, R12.reuse ;  /* 0x000000090d037223 */ /* 0x180fe2000000400c */
[----:B------:R-:W-:Y:S02]  /*08b0*/  ISETP.NE.AND P2, PT, R7, RZ, PT ;  /* 0x000000ff0700720c */ /* 0x000fe40003f45270 */
[----:B------:R-:W-:Y:S01]  /*08c0*/  LOP3.LUT R5, R2, 0x7fffff, RZ, 0xc0, !PT ;  /* 0x007fffff02057812 */ /* 0x000fe200078ec0ff */
[----:B------:R-:W-:Y:S01]  /*08d0*/  FFMA.RP R2, R13, R9, R12 ;  /* 0x000000090d027223 */ /* 0x000fe2000000800c */
[----:B------:R-:W-:Y:S01]  /*08e0*/  ISETP.NE.AND P1, PT, R7, RZ, PT ;  /* 0x000000ff0700720c */ /* 0x000fe20003f25270 */
[----:B------:R-:W-:Y:S01]  /*08f0*/  IMAD.MOV R7, RZ, RZ, -R7 ;  /* 0x000000ffff077224 */ /* 0x000fe200078e0a07 */
[----:B------:R-:W-:Y:S02]  /*0900*/  LOP3.LUT R5, R5, 0x800000, RZ, 0xfc, !PT ;  /* 0x0080000005057812 */ /* 0x000fe400078efcff */
[----:B------:R-:W-:-:S02]  /*0910*/  FSETP.NEU.FTZ.AND P0, PT, R2, R3, PT ;  /* 0x000000030200720b */ /* 0x000fc40003f1d000 */
[----:B------:R-:W-:Y:S02]  /*0920*/  SHF.L.U32 R8, R5, R8, RZ ;  /* 0x0000000805087219 */ /* 0x000fe400000006ff */
[----:B------:R-:W-:Y:S02]  /*0930*/  SEL R2, R7, RZ, P2 ;  /* 0x000000ff07027207 */ /* 0x000fe40001000000 */
[----:B------:R-:W-:Y:S02]  /*0940*/  ISETP.NE.AND P1, PT, R8, RZ, P1 ;  /* 0x000000ff0800720c */ /* 0x000fe40000f25270 */
[----:B------:R-:W-:Y:S02]  /*0950*/  SHF.R.U32.HI R2, RZ, R2, R5 ;  /* 0x00000002ff027219 */ /* 0x000fe40000011605 */
[----:B------:R-:W-:Y:S02]  /*0960*/  PLOP3.LUT P0, PT, P0, P1, PT, 0xf8, 0x8f ;  /* 0x00000000008f781c */ /* 0x000fe40000703f70 */
[----:B------:R-:W-:-:S02]  /*0970*/  SHF.R.U32.HI R8, RZ, 0x1, R2 ;  /* 0x00000001ff087819 */ /* 0x000fc40000011602 */
[----:B------:R-:W-:-:S04]  /*0980*/  SEL R3, RZ, 0x1, !P0 ;  /* 0x00000001ff037807 */ /* 0x000fc80004000000 */
[----:B------:R-:W-:-:S04]  /*0990*/  LOP3.LUT R3, R3, 0x1, R8, 0xf8, !PT ;  /* 0x0000000103037812 */ /* 0x000fc800078ef808 */
[----:B------:R-:W-:-:S05]  /*09a0*/  LOP3.LUT R3, R3, R2, RZ, 0xc0, !PT ;  /* 0x0000000203037212 */ /* 0x000fca00078ec0ff */
[----:B------:R-:W-:-:S05]  /*09b0*/  IMAD.IADD R3, R8, 0x1, R3 ;  /* 0x0000000108037824 */ /* 0x000fca00078e0203 */
[----:B------:R-:W-:Y:S01]  /*09c0*/  LOP3.LUT R6, R3, R6, RZ, 0xfc, !PT ;  /* 0x0000000603067212 */ /* 0x000fe200078efcff */
[----:B------:R-:W-:Y:S06]  /*09d0*/  BRA `(.L_x_11) ;  /* 0x0000000000107947 */ /* 0x000fec0003800000 */
.L_x_10:
[----:B------:R-:W-:-:S04]  /*09e0*/  LOP3.LUT R6, R6, 0x80000000, RZ, 0xc0, !PT ;  /* 0x8000000006067812 */ /* 0x000fc800078ec0ff */
[----:B------:R-:W-:Y:S01]  /*09f0*/  LOP3.LUT R6, R6, 0x7f800000, RZ, 0xfc, !PT ;  /* 0x7f80000006067812 */ /* 0x000fe200078efcff */
[----:B------:R-:W-:Y:S06]  /*0a00*/  BRA `(.L_x_11) ;  /* 0x0000000000047947 */ /* 0x000fec0003800000 */
.L_x_9:
[----:B------:R-:W-:-:S07]  /*0a10*/  IMAD R6, R3, 0x800000, R6 ;  /* 0x0080000003067824 */ /* 0x000fce00078e0206 */
.L_x_11:
[----:B------:R-:W-:Y:S05]  /*0a20*/  BSYNC.RECONVERGENT B2 ;  /* 0x0000000000027941 */ /* 0x000fea0003800200 */
.L_x_8:
[----:B------:R-:W-:Y:S05]  /*0a30*/  BRA `(.L_x_12) ;  /* 0x0000000000207947 */ /* 0x000fea0003800000 */
.L_x_7:
[----:B------:R-:W-:-:S04]  /*0a40*/  LOP3.LUT R6, R7, 0x80000000, R6, 0x48, !PT ;  /* 0x8000000007067812 */ /* 0x000fc800078e4806 */
[----:B------:R-:W-:Y:S01]  /*0a50*/  LOP3.LUT R6, R6, 0x7f800000, RZ, 0xfc, !PT ;  /* 0x7f80000006067812 */ /* 0x000fe200078efcff */
[----:B------:R-:W-:Y:S06]  /*0a60*/  BRA `(.L_x_12) ;  /* 0x0000000000147947 */ /* 0x000fec0003800000 */
.L_x_6:
[----:B------:R-:W-:Y:S01]  /*0a70*/  LOP3.LUT R6, R7, 0x80000000, R6, 0x48, !PT ;  /* 0x8000000007067812 */ /* 0x000fe200078e4806 */
[----:B------:R-:W-:Y:S06]  /*0a80*/  BRA `(.L_x_12) ;  /* 0x00000000000c7947 */ /* 0x000fec0003800000 */
.L_x_5:
[----:B------:R-:W0:Y:S01]  /*0a90*/  MUFU.RSQ R6, -QNAN ;  /* 0xffc0000000067908 */ /* 0x000e220000001400 */
[----:B------:R-:W-:Y:S05]  /*0aa0*/  BRA `(.L_x_12) ;  /* 0x0000000000047947 */ /* 0x000fea0003800000 */
.L_x_4:
[----:B------:R-:W-:-:S07]  /*0ab0*/  FADD.FTZ R6, R0, R3 ;  /* 0x0000000300067221 */ /* 0x000fce0000010000 */
.L_x_12:
[----:B------:R-:W-:Y:S05]  /*0ac0*/  BSYNC.RECONVERGENT B1 ;  /* 0x0000000000017941 */ /* 0x000fea0003800200 */
.L_x_2:
[----:B------:R-:W-:Y:S01]  /*0ad0*/  MOV R2, R11 ;  /* 0x0000000b00027202 */ /* 0x000fe20000000f00 */
[----:B------:R-:W-:-:S04]  /*0ae0*/  IMAD.MOV.U32 R3, RZ, RZ, 0x0 ;  /* 0x00000000ff037424 */ /* 0x000fc800078e00ff */
[----:B0-----:R-:W-:Y:S05]  /*0af0*/  RET.REL.NODEC R2 `(default_function_kernel) ;  /* 0xfffffff402407950 */ /* 0x001fea0003c3ffff */
.L_x_13:
[----:B------:R-:W-:-:S00]  /*0b00*/  BRA `(.L_x_13) ;  /* 0xfffffffc00fc7947 */ /* 0x000fc0000383ffff */
[----:B------:R-:W-:-:S00]  /*0b10*/  NOP ;  /* 0x0000000000007918 */ /* 0x000fc00000000000 */
        /* <DEDUP_REMOVED lines=14> */
.L_x_47:


//--------------------- .text.default_function_kernel_1 --------------------------
	.section	.text.default_function_kernel_1,"ax",@progbits
	.align	128
        .global         default_function_kernel_1
        .type           default_function_kernel_1,@function
        .size           default_function_kernel_1,(.L_x_48 - default_function_kernel_1)
        .other          default_function_kernel_1,@"STO_CUDA_ENTRY STV_DEFAULT"
default_function_kernel_1:
.text.default_function_kernel_1:
        /* <DEDUP_REMOVED lines=22> */
[----:B------:R-:W-:Y:S05]  /*0160*/  CALL.REL.NOINC `($__internal_1_$__cuda_sm3x_div_rn_noftz_f32_slowpath) ;  /* 0x0000000000207944 */ /* 0x000fea0003c00000 */
[----:B------:R-:W-:-:S07]  /*0170*/  IMAD.MOV.U32 R5, RZ, RZ, R6 ;  /* 0x000000ffff057224 */ /* 0x000fce00078e0006 */
.L_x_15:
[----:B------:R-:W-:Y:S05]  /*0180*/  BSYNC.RECONVERGENT B0 ;  /* 0x0000000000007941 */ /* 0x000fea0003800200 */
.L_x_14:
[----:B------:R-:W0:Y:S01]  /*0190*/  LDC.64 R2, c[0x0][0x380] ;  /* 0x0000e000ff027b82 */ /* 0x000e220000000a00 */
[----:B------:R-:W-:-:S04]  /*01a0*/  FADD R5, R0, -R5 ;  /* 0x8000000500057221 */ /* 0x000fc80000000000 */
[----:B------:R-:W-:Y:S01]  /*01b0*/  FADD R7, R0, R5 ;  /* 0x0000000500077221 */ /* 0x000fe20000000000 */
[----:B0-----:R-:W-:-:S05]  /*01c0*/  IMAD.WIDE.U32 R4, R4, 0x4, R2 ;  /* 0x0000000404047825 */ /* 0x001fca00078e0002 */
[----:B------:R-:W-:Y:S01]  /*01d0*/  STG.E desc[UR6][R4.64], R7 ;  /* 0x0000000704007986 */ /* 0x000fe2000c101906 */
[----:B------:R-:W-:Y:S05]  /*01e0*/  EXIT ;  /* 0x000000000000794d */ /* 0x000fea0003800000 */
        .weak           $__internal_1_$__cuda_sm3x_div_rn_noftz_f32_slowpath
        .type           $__internal_1_$__cuda_sm3x_div_rn_noftz_f32_slowpath,@function
        .size           $__internal_1_$__cuda_sm3x_div_rn_noftz_f32_slowpath,(.L_x_48 - $__internal_1_$__cuda_sm3x_div_rn_noftz_f32_slowpath)
$__internal_1_$__cuda_sm3x_div_rn_noftz_f32_slowpath:
[----:B------:R-:W-:Y:S01]  /*01f0*/  SHF.R.U32.HI R3, RZ, 0x17, R7 ;  /* 0x00000017ff037819 */ /* 0x000fe20000011607 */
[----:B------:R-:W-:Y:S01]  /*0200*/  BSSY.RECONVERGENT B1, `(.L_x_16) ;  /* 0x0000064000017945 */ /* 0x000fe20003800200 */
[--C-:B------:R-:W-:Y:S01]  /*0210*/  SHF.R.U32.HI R2, RZ, 0x17, R0.reuse ;  /* 0x00000017ff027819 */ /* 0x100fe20000011600 */
[----:B------:R-:W-:Y:S01]  /*0220*/  IMAD.MOV.U32 R6, RZ, RZ, R0 ;  /* 0x000000ffff067224 */ /* 0x000fe200078e0000 */
[----:B------:R-:W-:Y:S02]  /*0230*/  LOP3.LUT R5, R3, 0xff, RZ, 0xc0, !PT ;  /* 0x000000ff03057812 */ /* 0x000fe400078ec0ff */
[----:B------:R-:W-:-:S03]  /*0240*/  LOP3.LUT R2, R2, 0xff, RZ, 0xc0, !PT ;  /* 0x000000ff02027812 */ /* 0x000fc600078ec0ff */
[----:B------:R-:W-:Y:S02]  /*0250*/  VIADD R10, R5, 0xffffffff ;  /* 0xffffffff050a7836 */ /* 0x000fe40000000000 */
[----:B------:R-:W-:-:S03]  /*0260*/  VIADD R9, R2, 0xffffffff ;  /* 0xffffffff02097836 */ /* 0x000fc60000000000 */
        /* <DEDUP_REMOVED lines=23> */
[----:B------:R-:W-:Y:S02]  /*03e0*/  @P0 IMAD.MOV.U32 R8, RZ, RZ, RZ ;  /* 0x000000ffff080224 */ /* 0x000fe400078e00ff */
[----:B------:R-:W-:Y:S01]  /*03f0*/  @!P0 FFMA R6, R0, 1.84467440737095516160e+19, RZ ;  /* 0x5f80000000068823 */ /* 0x000fe200000000ff */
[----:B------:R-:W-:Y:S02]  /*0400*/  @!P0 IMAD.MOV.U32 R8, RZ, RZ, -0x40 ;  /* 0xffffffc0ff088424 */ /* 0x000fe400078e00ff */
[----:B------:R-:W-:Y:S02]  /*0410*/  @!P1 FFMA R7, R3, 1.84467440737095516160e+19, RZ ;  /* 0x5f80000003079823 */ /* 0x000fe400000000ff */
[----:B------:R-:W-:-:S07]  /*0420*/  @!P1 VIADD R8, R8, 0x40 ;  /* 0x0000004008089836 */ /* 0x000fce0000000000 */
.L_x_17:
[----:B------:R-:W-:Y:S01]  /*0430*/  LEA R10, R5, 0xc0800000, 0x17 ;  /* 0xc0800000050a7811 */ /* 0x000fe200078eb8ff */
[----:B------:R-:W-:Y:S01]  /*0440*/  VIADD R3, R2, 0xffffff81 ;  /* 0xffffff8102037836 */ /* 0x000fe20000000000 */
[----:B------:R-:W-:Y:S03]  /*0450*/  BSSY.RECONVERGENT B2, `(.L_x_22) ;  /* 0x0000035000027945 */ /* 0x000fe60003800200 */
        /* <DEDUP_REMOVED lines=27> */
[----:B------:R-:W-:Y:S02]  /*0610*/  VIADD R8, R7, 0x20 ;  /* 0x0000002007087836 */ /* 0x000fe40000000000 */
[-CC-:B------:R-:W-:Y:S01]  /*0620*/  FFMA.RM R3, R13, R9.reuse, R12.reuse ;  /* 0x000000090d037223 */ /* 0x180fe2000000400c */
[----:B------:R-:W-:Y:S02]  /*0630*/  ISETP.NE.AND P2, PT, R7, RZ, PT ;  /* 0x000000ff0700720c */ /* 0x000fe40003f45270 */
[----:B------:R-:W-:Y:S01]  /*0640*/  LOP3.LUT R5, R2, 0x7fffff, RZ, 0xc0, !PT ;  /* 0x007fffff02057812 */ /* 0x000fe200078ec0ff */
[----:B------:R-:W-:Y:S01]  /*0650*/  FFMA.RP R2, R13, R9, R12 ;  /* 0x000000090d027223 */ /* 0x000fe2000000800c */
[----:B------:R-:W-:Y:S01]  /*0660*/  ISETP.NE.AND P1, PT, R7, RZ, PT ;  /* 0x000000ff0700720c */ /* 0x000fe20003f25270 */
[----:B------:R-:W-:Y:S01]  /*0670*/  IMAD.MOV R7, RZ, RZ, -R7 ;  /* 0x000000ffff077224 */ /* 0x000fe200078e0a07 */
[----:B------:R-:W-:-:S02]  /*0680*/  LOP3.LUT R5, R5, 0x800000, RZ, 0xfc, !PT ;  /* 0x0080000005057812 */ /* 0x000fc400078efcff */
[----:B------:R-:W-:Y:S02]  /*0690*/  FSETP.NEU.FTZ.AND P0, PT, R2, R3, PT ;  /* 0x000000030200720b */ /* 0x000fe40003f1d000 */
[----:B------:R-:W-:Y:S02]  /*06a0*/  SHF.L.U32 R8, R5, R8, RZ ;  /* 0x0000000805087219 */ /* 0x000fe400000006ff */
[----:B------:R-:W-:Y:S02]  /*06b0*/  SEL R2, R7, RZ, P2 ;  /* 0x000000ff07027207 */ /* 0x000fe40001000000 */
[----:B------:R-:W-:Y:S02]  /*06c0*/  ISETP.NE.AND P1, PT, R8, RZ, P1 ;  /* 0x000000ff0800720c */ /* 0x000fe40000f25270 */
[----:B------:R-:W-:Y:S02]  /*06d0*/  SHF.R.U32.HI R2, RZ, R2, R5 ;  /* 0x00000002ff027219 */ /* 0x000fe40000011605 */
[----:B------:R-:W-:-:S02]  /*06e0*/  PLOP3.LUT P0, PT, P0, P1, PT, 0xf8, 0x8f ;  /* 0x00000000008f781c */ /* 0x000fc40000703f70 */
[----:B------:R-:W-:Y:S02]  /*06f0*/  SHF.R.U32.HI R8, RZ, 0x1, R2 ;  /* 0x00000001ff087819 */ /* 0x000fe40000011602 */
[----:B------:R-:W-:-:S04]  /*0700*/  SEL R3, RZ, 0x1, !P0 ;  /* 0x00000001ff037807 */ /* 0x000fc80004000000 */
[----:B------:R-:W-:-:S04]  /*0710*/  LOP3.LUT R3, R3, 0x1, R8, 0xf8, !PT ;  /* 0x0000000103037812 */ /* 0x000fc800078ef808 */
[----:B------:R-:W-:-:S05]  /*0720*/  LOP3.LUT R3, R3, R2, RZ, 0xc0, !PT ;  /* 0x0000000203037212 */ /* 0x000fca00078ec0ff */
[----:B------:R-:W-:-:S05]  /*0730*/  IMAD.IADD R3, R8, 0x1, R3 ;  /* 0x0000000108037824 */ /* 0x000fca00078e0203 */
[----:B------:R-:W-:Y:S01]  /*0740*/  LOP3.LUT R6, R3, R6, RZ, 0xfc, !PT ;  /* 0x0000000603067212 */ /* 0x000fe200078efcff */
[----:B------:R-:W-:Y:S06]  /*0750*/  BRA `(.L_x_25) ;  /* 0x0000000000107947 */ /* 0x000fec0003800000 */
.L_x_24:
[----:B------:R-:W-:-:S04]  /*0760*/  LOP3.LUT R6, R6, 0x80000000, RZ, 0xc0, !PT ;  /* 0x8000000006067812 */ /* 0x000fc800078ec0ff */
[----:B------:R-:W-:Y:S01]  /*0770*/  LOP3.LUT R6, R6, 0x7f800000, RZ, 0xfc, !PT ;  /* 0x7f80000006067812 */ /* 0x000fe200078efcff */
[----:B------:R-:W-:Y:S06]  /*0780*/  BRA `(.L_x_25) ;  /* 0x0000000000047947 */ /* 0x000fec0003800000 */
.L_x_23:
[----:B------:R-:W-:-:S07]  /*0790*/  IMAD R6, R3, 0x800000, R6 ;  /* 0x0080000003067824 */ /* 0x000fce00078e0206 */
.L_x_25:
[----:B------:R-:W-:Y:S05]  /*07a0*/  BSYNC.RECONVERGENT B2 ;  /* 0x0000000000027941 */ /* 0x000fea0003800200 */
.L_x_22:
[----:B------:R-:W-:Y:S05]  /*07b0*/  BRA `(.L_x_26) ;  /* 0x0000000000207947 */ /* 0x000fea0003800000 */
.L_x_21:
[----:B------:R-:W-:-:S04]  /*07c0*/  LOP3.LUT R6, R7, 0x80000000, R6, 0x48, !PT ;  /* 0x8000000007067812 */ /* 0x000fc800078e4806 */
[----:B------:R-:W-:Y:S01]  /*07d0*/  LOP3.LUT R6, R6, 0x7f800000, RZ, 0xfc, !PT ;  /* 0x7f80000006067812 */ /* 0x000fe200078efcff */
[----:B------:R-:W-:Y:S06]  /*07e0*/  BRA `(.L_x_26) ;  /* 0x0000000000147947 */ /* 0x000fec0003800000 */
.L_x_20:
[----:B------:R-:W-:Y:S01]  /*07f0*/  LOP3.LUT R6, R7, 0x80000000, R6, 0x48, !PT ;  /* 0x8000000007067812 */ /* 0x000fe200078e4806 */
[----:B------:R-:W-:Y:S06]  /*0800*/  BRA `(.L_x_26) ;  /* 0x00000000000c7947 */ /* 0x000fec0003800000 */
.L_x_19:
[----:B------:R-:W0:Y:S01]  /*0810*/  MUFU.RSQ R6, -QNAN ;  /* 0xffc0000000067908 */ /* 0x000e220000001400 */
[----:B------:R-:W-:Y:S05]  /*0820*/  BRA `(.L_x_26) ;  /* 0x0000000000047947 */ /* 0x000fea0003800000 */
.L_x_18:
[----:B------:R-:W-:-:S07]  /*0830*/  FADD.FTZ R6, R0, R3 ;  /* 0x0000000300067221 */ /* 0x000fce0000010000 */
.L_x_26:
[----:B------:R-:W-:Y:S05]  /*0840*/  BSYNC.RECONVERGENT B1 ;  /* 0x0000000000017941 */ /* 0x000fea0003800200 */
.L_x_16:
[----:B------:R-:W-:Y:S02]  /*0850*/  IMAD.MOV.U32 R2, RZ, RZ, R11 ;  /* 0x000000ffff027224 */ /* 0x000fe400078e000b */
[----:B------:R-:W-:-:S04]  /*0860*/  IMAD.MOV.U32 R3, RZ, RZ, 0x0 ;  /* 0x00000000ff037424 */ /* 0x000fc800078e00ff */
[----:B0-----:R-:W-:Y:S05]  /*0870*/  RET.REL.NODEC R2 `(default_function_kernel_1) ;  /* 0xfffffff402e07950 */ /* 0x001fea0003c3ffff */
.L_x_27:
        /* <DEDUP_REMOVED lines=16> */
.L_x_48:


//--------------------- .text.default_function_kernel_3 --------------------------
	.section	.text.default_function_kernel_3,"ax",@progbits
	.align	128
        .global         default_function_kernel_3
        .type           default_function_kernel_3,@function
        .size           default_function_kernel_3,(.L_x_51 - default_function_kernel_3)
        .other          default_function_kernel_3,@"STO_CUDA_ENTRY STV_DEFAULT"
default_function_kernel_3:
.text.default_function_kernel_3:
[----:B------:R-:W-:Y:S01]  /*0000*/  LDC R1, c[0x0][0x37c] ;  /* 0x0000df00ff017b82 */ /* 0x000fe20000000800 */
[----:B------:R-:W0:Y:S07]  /*0010*/  S2R R0, SR_TID.X ;  /* 0x0000000000007919 */ /* 0x000e2e0000002100 */
[----:B------:R-:W1:Y:S01]  /*0020*/  S2UR UR5, SR_CgaCtaId ;  /* 0x00000000000579c3 */ /* 0x000e620000008800 */
[----:B------:R-:W-:Y:S01]  /*0030*/  UMOV UR4, 0x400 ;  /* 0x0000040000047882 */ /* 0x000fe20000000000 */
[----:B------:R-:W-:Y:S01]  /*0040*/  IMAD.MOV.U32 R10, RZ, RZ, RZ ;  /* 0x000000ffff0a7224 */ /* 0x000fe200078e00ff */
[----:B------:R-:W2:Y:S01]  /*0050*/  S2R R3, SR_CTAID.X ;  /* 0x0000000000037919 */ /* 0x000ea20000002500 */
[----:B------:R-:W3:Y:S01]  /*0060*/  LDCU.64 UR6, c[0x0][0x358] ;  /* 0x00006b00ff0677ac */ /* 0x000ee20008000a00 */
[----:B-1----:R-:W-:Y:S01]  /*0070*/  ULEA UR4, UR5, UR4, 0x18 ;  /* 0x0000000405047291 */ /* 0x002fe2000f8ec0ff */
[----:B0-----:R-:W-:-:S02]  /*0080*/  PRMT R2, R0, 0x9910, RZ ;  /* 0x0000991000027816 */ /* 0x001fc400000000ff */
[C---:B------:R-:W-:Y:S02]  /*0090*/  ISETP.GT.U32.AND P0, PT, R0.reuse, 0x4, PT ;  /* 0x000000040000780c */ /* 0x040fe40003f04070 */
[----:B------:R-:W-:Y:S01]  /*00a0*/  ISETP.GT.U32.AND P1, PT, R0, 0x18, PT ;  /* 0x000000180000780c */ /* 0x000fe20003f24070 */
[----:B------:R-:W-:Y:S01]  /*00b0*/  IMAD R2, R2, 0x34, RZ ;  /* 0x0000003402027824 */ /* 0x000fe200078e02ff */
[C---:B------:R-:W-:Y:S01]  /*00c0*/  ISETP.GE.U32.AND P2, PT, R0.reuse, 0x5, PT ;  /* 0x000000050000780c */ /* 0x040fe20003f46070 */
[----:B--2---:R-:W-:Y:S01]  /*00d0*/  IMAD R9, R3, 0x28, RZ ;  /* 0x0000002803097824 */ /* 0x004fe200078e02ff */
[----:B------:R-:W-:Y:S02]  /*00e0*/  LEA R11, R0, UR4, 0x2 ;  /* 0x00000004000b7c11 */ /* 0x000fe4000f8e10ff */
[----:B------:R-:W-:Y:S02]  /*00f0*/  LOP3.LUT R2, R2, 0xffff, RZ, 0xc0, !PT ;  /* 0x0000ffff02027812 */ /* 0x000fe400078ec0ff */
[----:B------:R-:W-:-:S02]  /*0100*/  IADD3 R8, PT, PT, R9, 0x14, RZ ;  /* 0x0000001409087810 */ /* 0x000fc40007ffe0ff */
[----:B------:R-:W-:Y:S01]  /*0110*/  SHF.R.U32.HI R2, RZ, 0x8, R2 ;  /* 0x00000008ff027819 */ /* 0x000fe20000011602 */
[----:B------:R-:W-:-:S03]  /*0120*/  @!P0 IMAD.MOV R8, RZ, RZ, R9 ;  /* 0x000000ffff088224 */ /* 0x000fc600078e0209 */
[C---:B------:R-:W-:Y:S01]  /*0130*/  PRMT R4, R2.reuse, 0x9910, RZ ;  /* 0x0000991002047816 */ /* 0x040fe200000000ff */
[----:B------:R-:W-:-:S04]  /*0140*/  IMAD.SHL.U32 R2, R2, 0x4, RZ ;  /* 0x0000000402027824 */ /* 0x000fc800078e00ff */
[----:B------:R-:W-:Y:S01]  /*0150*/  IMAD R4, R4, 0x5, RZ ;  /* 0x0000000504047824 */ /* 0x000fe200078e02ff */
[----:B------:R-:W-:-:S03]  /*0160*/  LOP3.LUT R2, R2, 0xffff, RZ, 0xc0, !PT ;  /* 0x0000ffff02027812 */ /* 0x000fc600078ec0ff */
[----:B------:R-:W-:Y:S02]  /*0170*/  IMAD.MOV R4, RZ, RZ, -R4 ;  /* 0x000000ffff047224 */ /* 0x000fe400078e0a04 */
[----:B------:R-:W-:Y:S02]  /*0180*/  IMAD.IADD R9, R9, 0x1, R2 ;  /* 0x0000000109097824 */ /* 0x000fe400078e0202 */
[----:B------:R-:W-:Y:S01]  /*0190*/  IMAD.MOV.U32 R2, RZ, RZ, RZ ;  /* 0x000000ffff027224 */ /* 0x000fe200078e00ff */
[----:B------:R-:W-:-:S05]  /*01a0*/  PRMT R5, R4, 0x7710, RZ ;  /* 0x0000771004057816 */ /* 0x000fca00000000ff */
[----:B------:R-:W-:Y:S02]  /*01b0*/  IMAD.IADD R4, R5, 0x1, R0 ;  /* 0x0000000105047824 */ /* 0x000fe400078e0200 */
[----:B------:R-:W-:-:S03]  /*01c0*/  VIADD R5, R0, 0xfffffffb ;  /* 0xfffffffb00057836 */ /* 0x000fc60000000000 */
[----:B------:R-:W-:Y:S02]  /*01d0*/  LOP3.LUT R4, R4, 0xff, RZ, 0xc0, !PT ;  /* 0x000000ff04047812 */ /* 0x000fe400078ec0ff */
[----:B------:R-:W-:Y:S02]  /*01e0*/  SEL R5, R0, R5, !P2 ;  /* 0x0000000500057207 */ /* 0x000fe40005000000 */
[C---:B------:R-:W-:Y:S02]  /*01f0*/  IADD3 R12, PT, PT, R4.reuse, 0x5, RZ ;  /* 0x00000005040c7810 */ /* 0x040fe40007ffe0ff */
[----:B------:R-:W-:Y:S01]  /*0200*/  @!P1 IADD3 R12, PT, PT, R4, RZ, RZ ;  /* 0x000000ff040c9210 */ /* 0x000fe20007ffe0ff */
[----:B------:R-:W-:-:S03]  /*0210*/  IMAD.IADD R8, R5, 0x1, R8 ;  /* 0x0000000105087824 */ /* 0x000fc600078e0208 */
[----:B---3--:R-:W-:-:S07]  /*0220*/  LEA R12, R12, UR4, 0x2 ;  /* 0x000000040c0c7c11 */ /* 0x008fce000f8e10ff */
.L_x_36:
[----:B------:R-:W-:Y:S01]  /*0230*/  BAR.SYNC.DEFER_BLOCKING 0x0 ;  /* 0x0000000000007b1d */ /* 0x000fe20000010000 */
[----:B------:R-:W-:-:S07]  /*0240*/  ISETP.GT.U32.AND P0, PT, R0, 0x9, PT ;  /* 0x000000090000780c */ /* 0x000fce0003f04070 */
[----:B0-----:R-:W0:Y:S08]  /*0250*/  LDC.64 R6, c[0x0][0x388] ;  /* 0x0000e200ff067b82 */ /* 0x001e300000000a00 */
[----:B------:R-:W1:Y:S01]  /*0260*/  @!P0 LDC.64 R14, c[0x0][0x390] ;  /* 0x0000e400ff0e8b82 */ /* 0x000e620000000a00 */
[----:B------:R-:W-:-:S07]  /*0270*/  @!P0 IMAD R13, R10, 0x5, R8 ;  /* 0x000000050a0d8824 */ /* 0x000fce00078e0208 */
[----:B------:R-:W2:Y:S01]  /*0280*/  LDC.64 R4, c[0x0][0x398] ;  /* 0x0000e600ff047b82 */ /* 0x000ea20000000a00 */
[----:B------:R-:W-:-:S05]  /*0290*/  IADD3 R17, PT, PT, R9, R10, RZ ;  /* 0x0000000a09117210 */ /* 0x000fca0007ffe0ff */
[----:B0-----:R-:W-:-:S04]  /*02a0*/  IMAD.WIDE.U32 R6, R17, 0x4, R6 ;  /* 0x0000000411067825 */ /* 0x001fc800078e0006 */
[----:B-1----:R-:W-:-:S06]  /*02b0*/  @!P0 IMAD.WIDE.U32 R14, R13, 0x4, R14 ;  /* 0x000000040d0e8825 */ /* 0x002fcc00078e000e */
[----:B------:R-:W3:Y:S01]  /*02c0*/  @!P0 LDG.E.CONSTANT R14, desc[UR6][R14.64] ;  /* 0x000000060e0e8981 */ /* 0x000ee2000c1e9900 */
[----:B--2---:R-:W-:-:S03]  /*02d0*/  IMAD.WIDE.U32 R16, R17, 0x4, R4 ;  /* 0x0000000411107825 */ /* 0x004fc600078e0004 */
[----:B------:R-:W2:Y:S04]  /*02e0*/  LDG.E.CONSTANT R4, desc[UR6][R6.64] ;  /* 0x0000000606047981 */ /* 0x000ea8000c1e9900 */
[----:B------:R-:W4:Y:S01]  /*02f0*/  LDG.E.CONSTANT R5, desc[UR6][R16.64] ;  /* 0x0000000610057981 */ /* 0x000f22000c1e9900 */
[----:B------:R-:W-:Y:S03]  /*0300*/  BSSY.RECONVERGENT B0, `(.L_x_28) ;  /* 0x0000045000007945 */ /* 0x000fe60003800200 */
[----:B---3--:R0:W-:Y:S01]  /*0310*/  @!P0 STS [R11], R14 ;  /* 0x0000000e0b008388 */ /* 0x0081e20000000800 */
[C---:B--2---:R-:W-:Y:S01]  /*0320*/  FADD R18, |R4|.reuse, -RZ ;  /* 0x800000ff04127221 */ /* 0x044fe20000000200 */
[----:B------:R-:W-:Y:S01]  /*0330*/  BAR.SYNC.DEFER_BLOCKING 0x0 ;  /* 0x0000000000007b1d */ /* 0x000fe20000010000 */
[----:B----4-:R-:W-:-:S13]  /*0340*/  FSETP.GEU.AND P0, PT, |R4|, |R5|, PT ;  /* 0x400000050400720b */ /* 0x010fda0003f0e200 */
[----:B0-----:R-:W-:Y:S05]  /*0350*/  @!P0 BRA `(.L_x_29) ;  /* 0x0000000000fc8947 */ /* 0x001fea0003800000 */
[----:B------:R-:W-:-:S05]  /*0360*/  FMUL R7, |R5|, 8388608 ;  /* 0x4b00000005077820 */ /* 0x000fca0000400200 */
[----:B------:R-:W-:-:S13]  /*0370*/  FSETP.GTU.AND P0, PT, R18, R7, PT ;  /* 0x000000071200720b */ /* 0x000fda0003f0c000 */
[----:B------:R-:W-:Y:S05]  /*0380*/  @P0 BRA `(.L_x_30) ;  /* 0x0000000000780947 */ /* 0x000fea0003800000 */
[C---:B------:R-:W-:Y:S01]  /*0390*/  FMUL R6, |R5|.reuse, 16777216 ;  /* 0x4b80000005067820 */ /* 0x040fe20000400200 */
[C---:B------:R-:W-:Y:S01]  /*03a0*/  FSETP.GEU.AND P0, PT, |R5|.reuse, 1.175494350822287508e-38, PT ;  /* 0x008000000500780b */ /* 0x040fe20003f0e200 */
[----:B------:R-:W-:Y:S01]  /*03b0*/  FMUL R7, R18, 16777216 ;  /* 0x4b80000012077820 */ /* 0x000fe20000400000 */
[----:B------:R-:W-:Y:S01]  /*03c0*/  FADD R13, |R5|, -RZ ;  /* 0x800000ff050d7221 */ /* 0x000fe20000000200 */
[----:B------:R-:W-:Y:S01]  /*03d0*/  BSSY.RECONVERGENT B1, `(.L_x_31) ;  /* 0x0000017000017945 */ /* 0x000fe20003800200 */
[----:B------:R-:W-:Y:S02]  /*03e0*/  FSEL R6, R6, |R5|, !P0 ;  /* 0x4000000506067208 */ /* 0x000fe40004000000 */
[----:B------:R-:W-:-:S04]  /*03f0*/  FSEL R7, R7, R18, !P0 ;  /* 0x0000001207077208 */ /* 0x000fc80004000000 */
[----:B------:R-:W0:Y:S02]  /*0400*/  MUFU.RCP R6, R6 ;  /* 0x0000000600067308 */ /* 0x000e240000001000 */
[----:B0-----:R-:W-:-:S06]  /*0410*/  FMUL R7, R6, R7 ;  /* 0x0000000706077220 */ /* 0x001fcc0000400000 */
[----:B------:R-:W0:Y:S02]  /*0420*/  FRND.TRUNC R7, R7 ;  /* 0x0000000700077307 */ /* 0x000e24000020d000 */
[----:B0-----:R-:W-:-:S05]  /*0430*/  FFMA R14, -|R5|, R7, R18 ;  /* 0x00000007050e7223 */ /* 0x001fca0000000312 */
[----:B------:R-:W-:-:S13]  /*0440*/  ISETP.GE.U32.AND P0, PT, R14, R13, PT ;  /* 0x0000000d0e00720c */ /* 0x000fda0003f06070 */
[----:B------:R-:W-:Y:S05]  /*0450*/  @!P0 BRA `(.L_x_32) ;  /* 0x0000000000388947 */ /* 0x000fea0003800000 */
[----:B------:R-:W-:-:S04]  /*0460*/  ISETP.GE.U32.AND P0, PT, R14, -0x7fffffff, PT ;  /* 0x800000010e00780c */ /* 0x000fc80003f06070 */
[----:B------:R-:W-:-:S09]  /*0470*/  FSETP.GEU.OR P1, PT, R14, -|R5|, !P0 ;  /* 0xc00000050e00720b */ /* 0x000fd2000472e400 */
[----:B------:R-:W-:-:S04]  /*0480*/  @P0 FADD R6, R7, -1 ;  /* 0xbf80000007060421 */ /* 0x000fc80000000000 */
[----:B------:R-:W-:-:S04]  /*0490*/  @!P1 FADD R6, R6, -1 ;  /* 0xbf80000006069421 */ /* 0x000fc80000000000 */
[----:B------:R-:W-:Y:S01]  /*04a0*/  @P0 IMAD.MOV.U32 R7, RZ, RZ, R6 ;  /* 0x000000ffff070224 */ /* 0x000fe200078e0006 */
[----:B------:R-:W-:Y:S06]  /*04b0*/  @P0 BRA `(.L_x_32) ;  /* 0x0000000000200947 */ /* 0x000fec0003800000 */
[----:B------:R-:W-:Y:S01]  /*04c0*/  FADD R6, |R5|, |R5| ;  /* 0x4000000505067221 */ /* 0x000fe20000000200 */
[----:B------:R-:W-:-:S04]  /*04d0*/  FADD R7, R7, 1 ;  /* 0x3f80000007077421 */ /* 0x000fc80000000000 */
[----:B------:R-:W-:-:S13]  /*04e0*/  FSETP.GE.AND P0, PT, R14, R6, PT ;  /* 0x000000060e00720b */ /* 0x000fda0003f06000 */
[----:B------:R-:W-:-:S05]  /*04f0*/  @P0 FFMA R6, |R5|, -3, R14 ;  /* 0xc040000005060823 */ /* 0x000fca000000020e */
[----:B------:R-:W-:Y:S01]  /*0500*/  FSETP.GE.AND P1, PT, R6, RZ, P0 ;  /* 0x000000ff0600720b */ /* 0x000fe20000726000 */
[----:B------:R-:W-:-:S12]  /*0510*/  @P0 FADD R6, R7, 1 ;  /* 0x3f80000007060421 */ /* 0x000fd80000000000 */
[----:B------:R-:W-:-:S04]  /*0520*/  @P1 FADD R6, R6, 1 ;  /* 0x3f80000006061421 */ /* 0x000fc80000000000 */
[----:B------:R-:W-:-:S07]  /*0530*/  @P0 IMAD.MOV.U32 R7, RZ, RZ, R6 ;  /* 0x000000ffff070224 */ /* 0x000fce00078e0006 */
.L_x_32:
[----:B------:R-:W-:Y:S05]  /*0540*/  BSYNC.RECONVERGENT B1 ;  /* 0x0000000000017941 */ /* 0x000fea0003800200 */
.L_x_31:
[----:B------:R-:W-:Y:S01]  /*0550*/  FFMA R18, -|R5|, R7, R18 ;  /* 0x0000000705127223 */ /* 0x000fe20000000312 */
[----:B------:R-:W-:Y:S06]  /*0560*/  BRA `(.L_x_29) ;  /* 0x0000000000787947 */ /* 0x000fec0003800000 */
.L_x_30:
[----:B------:R-:W-:Y:S01]  /*0570*/  LOP3.LUT R13, R7, 0xff800000, RZ, 0xc0, !PT ;  /* 0xff800000070d7812 */ /* 0x000fe200078ec0ff */
[----:B------:R-:W-:Y:S01]  /*0580*/  BSSY.RECONVERGENT B1, `(.L_x_33) ;  /* 0x000001a000017945 */ /* 0x000fe20003800200 */
[C---:B------:R-:W-:Y:S02]  /*0590*/  ISETP.GT.U32.AND P0, PT, R18.reuse, 0x7f7fffff, PT ;  /* 0x7f7fffff1200780c */ /* 0x040fe40003f04070 */
[----:B------:R-:W-:Y:S02]  /*05a0*/  IADD3 R6, PT, PT, R18, 0xb800000, -R13 ;  /* 0x0b80000012067810 */ /* 0x000fe40007ffe80d */
[----:B------:R-:W-:Y:S02]  /*05b0*/  FSETP.GT.AND P2, PT, |R5|, RZ, PT ;  /* 0x000000ff0500720b */ /* 0x000fe40003f44200 */
[----:B------:R-:W-:Y:S02]  /*05c0*/  LOP3.LUT P1, R6, R6, 0xff800000, RZ, 0xc0, !PT ;  /* 0xff80000006067812 */ /* 0x000fe4000782c0ff */
[----:B------:R-:W-:-:S02]  /*05d0*/  LOP3.LUT R18, R18, 0x7fffff, RZ, 0xc0, !PT ;  /* 0x007fffff12127812 */ /* 0x000fc400078ec0ff */
[----:B------:R-:W-:Y:S02]  /*05e0*/  FSEL R5, R13, +QNAN , !P0 ;  /* 0x7fffffff0d057808 */ /* 0x000fe40004000000 */
[----:B------:R-:W-:Y:S02]  /*05f0*/  LOP3.LUT R18, R18, 0x3f800000, RZ, 0xfc, !PT ;  /* 0x3f80000012127812 */ /* 0x000fe400078efcff */
[----:B------:R-:W-:-:S05]  /*0600*/  FSEL R13, R5, +QNAN , P2 ;  /* 0x7fffffff050d7808 */ /* 0x000fca0001000000 */
[----:B------:R-:W-:Y:S05]  /*0610*/  @!P1 BRA `(.L_x_34) ;  /* 0x0000000000409947 */ /* 0x000fea0003800000 */
[----:B------:R-:W-:-:S04]  /*0620*/  LOP3.LUT R5, R7, 0x7fffff, RZ, 0xc0, !PT ;  /* 0x007fffff07057812 */ /* 0x000fc800078ec0ff */
[----:B------:R-:W-:-:S04]  /*0630*/  LOP3.LUT R15, R5, 0x3f800000, RZ, 0xfc, !PT ;  /* 0x3f800000050f7812 */ /* 0x000fc800078efcff */
[----:B------:R0:W1:Y:S03]  /*0640*/  MUFU.RCP R16, R15 ;  /* 0x0000000f00107308 */ /* 0x0000660000001000 */
.L_x_35:
[----:B------:R-:W-:-:S04]  /*0650*/  VIMNMX.U32 R5, PT, PT, R6, 0xb800000, PT ;  /* 0x0b80000006057848 */ /* 0x000fc80003fe0000 */
[----:B------:R-:W-:Y:S01]  /*0660*/  IADD3 R18, PT, PT, R5, R18, RZ ;  /* 0x0000001205127210 */ /* 0x000fe20007ffe0ff */
[----:B------:R-:W-:-:S04]  /*0670*/  IMAD.IADD R6, R6, 0x1, -R5 ;  /* 0x0000000106067824 */ /* 0x000fc800078e0a05 */
[----:B-1----:R-:W-:Y:S01]  /*0680*/  FMUL R7, R16, R18 ;  /* 0x0000001210077220 */ /* 0x002fe20000400000 */
[----:B------:R-:W-:-:S03]  /*0690*/  ISETP.NE.AND P1, PT, R6, RZ, PT ;  /* 0x000000ff0600720c */ /* 0x000fc60003f25270 */
[----:B------:R-:W-:-:S04]  /*06a0*/  FFMA R14, -R15, R7, R18 ;  /* 0x000000070f0e7223 */ /* 0x000fc80000000112 */
[----:B------:R-:W-:-:S04]  /*06b0*/  FFMA R7, R16, R14, R7 ;  /* 0x0000000e10077223 */ /* 0x000fc80000000007 */
[----:B------:R-:W-:-:S04]  /*06c0*/  FFMA R14, -R15, R7, R18 ;  /* 0x000000070f0e7223 */ /* 0x000fc80000000112 */
[----:B------:R-:W-:-:S04]  /*06d0*/  FFMA.RZ R14, R16, R14, R7 ;  /* 0x0000000e100e7223 */ /* 0x000fc8000000c007 */
[----:B------:R-:W1:Y:S02]  /*06e0*/  FRND.TRUNC R7, R14 ;  /* 0x0000000e00077307 */ /* 0x000e64000020d000 */
[----:B-1----:R-:W-:-:S05]  /*06f0*/  FFMA R18, -R15, R7, R18 ;  /* 0x000000070f127223 */ /* 0x002fca0000000112 */
[----:B------:R-:W-:-:S13]  /*0700*/  ISETP.NE.AND P0, PT, R18, RZ, PT ;  /* 0x000000ff1200720c */ /* 0x000fda0003f05270 */
[----:B------:R-:W-:Y:S05]  /*0710*/  @P0 BRA P1, `(.L_x_35) ;  /* 0xfffffffc00cc0947 */ /* 0x000fea000083ffff */
.L_x_34:
[----:B------:R-:W-:Y:S05]  /*0720*/  BSYNC.RECONVERGENT B1 ;  /* 0x0000000000017941 */ /* 0x000fea0003800200 */
.L_x_33:
[----:B------:R-:W-:-:S04]  /*0730*/  FMUL R18, R18, 1.1920928955078125e-07 ;  /* 0x3400000012127820 */ /* 0x000fc80000400000 */
[----:B------:R-:W-:-:S07]  /*0740*/  FMUL R18, R13, R18 ;  /* 0x000000120d127220 */ /* 0x000fce0000400000 */
.L_x_29:
[----:B------:R-:W-:Y:S05]  /*0750*/  BSYNC.RECONVERGENT B0 ;  /* 0x0000000000007941 */ /* 0x000fea0003800200 */
.L_x_28:
[----:B------:R-:W1:Y:S01]  /*0760*/  LDS R6, [R12] ;  /* 0x000000000c067984 */ /* 0x000e620000000800 */
[----:B------:R-:W-:Y:S02]  /*0770*/  IADD3 R10, PT, PT, R10, 0x1, RZ ;  /* 0x000000010a0a7810 */ /* 0x000fe40007ffe0ff */
[----:B------:R-:W-:Y:S02]  /*0780*/  FSETP.NAN.AND P0, PT, |R18|, |R18|, PT ;  /* 0x400000121200720b */ /* 0x000fe40003f08200 */
[----:B------:R-:W-:Y:S02]  /*0790*/  ISETP.NE.AND P1, PT, R10, 0x4, PT ;  /* 0x000000040a00780c */ /* 0x000fe40003f25270 */
[----:B------:R-:W-:-:S04]  /*07a0*/  LOP3.LUT R5, R18, 0x80000000, R4, 0xb8, !PT ;  /* 0x8000000012057812 */ /* 0x000fc800078eb804 */
[----:B------:R-:W-:-:S05]  /*07b0*/  FSEL R5, R18, R5, P0 ;  /* 0x0000000512057208 */ /* 0x000fca0000000000 */
[----:B-1----:R-:W-:Y:S02]  /*07c0*/  FFMA R2, R5, R6, R2 ;  /* 0x0000000605027223 */ /* 0x002fe40000000002 */
[----:B------:R-:W-:Y:S05]  /*07d0*/  @P1 BRA `(.L_x_36) ;  /* 0xfffffff800941947 */ /* 0x000fea000383ffff */
[----:B------:R-:W1:Y:S01]  /*07e0*/  LDC.64 R4, c[0x0][0x380] ;  /* 0x0000e000ff047b82 */ /* 0x000e620000000a00 */
[----:B------:R-:W-:-:S04]  /*07f0*/  IMAD R3, R3, 0x32, R0 ;  /* 0x0000003203037824 */ /* 0x000fc800078e0200 */
[----:B-1----:R-:W-:-:S05]  /*0800*/  IMAD.WIDE.U32 R4, R3, 0x4, R4 ;  /* 0x0000000403047825 */ /* 0x002fca00078e0004 */
[----:B------:R-:W-:Y:S01]  /*0810*/  STG.E desc[UR6][R4.64], R2 ;  /* 0x0000000204007986 */ /* 0x000fe2000c101906 */
[----:B------:R-:W-:Y:S05]  /*0820*/  EXIT ;  /* 0x000000000000794d */ /* 0x000fea0003800000 */
.L_x_37:
        /* <DEDUP_REMOVED lines=13> */
.L_x_51:


//--------------------- .text.default_function_kernel_2 --------------------------
	.section	.text.default_function_kernel_2,"ax",@progbits
	.align	128
        .global         default_function_kernel_2
        .type           default_function_kernel_2,@function
        .size           default_function_kernel_2,(.L_x_52 - default_function_kernel_2)
        .other          default_function_kernel_2,@"STO_CUDA_ENTRY STV_DEFAULT"
default_function_kernel_2:
.text.default_function_kernel_2:
        /* <DEDUP_REMOVED lines=8> */
[----:B---3--:R-:W-:-:S04]  /*0080*/  IMAD.WIDE.U32 R2, R0, 0x4, R2 ;  /* 0x0000000400027825 */ /* 0x008fc800078e0002 */
[----:B----4-:R-:W-:Y:S02]  /*0090*/  IMAD.WIDE.U32 R4, R0, 0x4, R4 ;  /* 0x0000000400047825 */ /* 0x010fe400078e0004 */
[----:B--2---:R-:W2:Y:S04]  /*00a0*/  LDG.E.CONSTANT R2, desc[UR6][R2.64] ;  /* 0x0000000602027981 */ /* 0x004ea8000c1e9900 */
[----:B------:R-:W3:Y:S01]  /*00b0*/  LDG.E.CONSTANT R5, desc[UR6][R4.64] ;  /* 0x0000000604057981 */ /* 0x000ee2000c1e9900 */
[----:B------:R-:W-:Y:S01]  /*00c0*/  BSSY.RECONVERGENT B0, `(.L_x_38) ;  /* 0x0000043000007945 */ /* 0x000fe20003800200 */
[C---:B--2---:R-:W-:Y:S01]  /*00d0*/  FADD R6, |R2|.reuse, -RZ ;  /* 0x800000ff02067221 */ /* 0x044fe20000000200 */
[----:B---3--:R-:W-:-:S13]  /*00e0*/  FSETP.GEU.AND P0, PT, |R2|, |R5|, PT ;  /* 0x400000050200720b */ /* 0x008fda0003f0e200 */
[----:B------:R-:W-:Y:S05]  /*00f0*/  @!P0 BRA `(.L_x_39) ;  /* 0x0000000000fc8947 */ /* 0x000fea0003800000 */
        /* <DEDUP_REMOVED lines=19> */
[----:B------:R-:W-:-:S05]  /*0230*/  @!P1 FADD R4, R4, -1 ;  /* 0xbf80000004049421 */ /* 0x000fca0000000000 */
[----:B------:R-:W-:Y:S01]  /*0240*/  @P0 MOV R3, R4 ;  /* 0x0000000400030202 */ /* 0x000fe20000000f00 */
[----:B------:R-:W-:Y:S06]  /*0250*/  @P0 BRA `(.L_x_42) ;  /* 0x0000000000200947 */ /* 0x000fec0003800000 */
[----:B------:R-:W-:Y:S01]  /*0260*/  FADD R4, |R5|, |R5| ;  /* 0x4000000505047221 */ /* 0x000fe20000000200 */
[----:B------:R-:W-:-:S04]  /*0270*/  FADD R3, R3, 1 ;  /* 0x3f80000003037421 */ /* 0x000fc80000000000 */
[----:B------:R-:W-:-:S13]  /*0280*/  FSETP.GE.AND P0, PT, R8, R4, PT ;  /* 0x000000040800720b */ /* 0x000fda0003f06000 */
[----:B------:R-:W-:-:S05]  /*0290*/  @P0 FFMA R4, |R5|, -3, R8 ;  /* 0xc040000005040823 */ /* 0x000fca0000000208 */
[----:B------:R-:W-:Y:S01]  /*02a0*/  FSETP.GE.AND P1, PT, R4, RZ, P0 ;  /* 0x000000ff0400720b */ /* 0x000fe20000726000 */
[----:B------:R-:W-:-:S12]  /*02b0*/  @P0 FADD R4, R3, 1 ;  /* 0x3f80000003040421 */ /* 0x000fd80000000000 */
[----:B------:R-:W-:-:S05]  /*02c0*/  @P1 FADD R4, R4, 1 ;  /* 0x3f80000004041421 */ /* 0x000fca0000000000 */
[----:B------:R-:W-:-:S07]  /*02d0*/  @P0 MOV R3, R4 ;  /* 0x0000000400030202 */ /* 0x000fce0000000f00 */
.L_x_42:
[----:B------:R-:W-:Y:S05]  /*02e0*/  BSYNC.RECONVERGENT B1 ;  /* 0x0000000000017941 */ /* 0x000fea0003800200 */
.L_x_41:
[----:B------:R-:W-:Y:S01]  /*02f0*/  FFMA R6, -|R5|, R3, R6 ;  /* 0x0000000305067223 */ /* 0x000fe20000000306 */
[----:B------:R-:W-:Y:S06]  /*0300*/  BRA `(.L_x_39) ;  /* 0x0000000000787947 */ /* 0x000fec0003800000 */
.L_x_40:
[----:B------:R-:W-:Y:S01]  /*0310*/  LOP3.LUT R7, R3, 0xff800000, RZ, 0xc0, !PT ;  /* 0xff80000003077812 */ /* 0x000fe200078ec0ff */
[----:B------:R-:W-:Y:S01]  /*0320*/  BSSY.RECONVERGENT B1, `(.L_x_43) ;  /* 0x000001a000017945 */ /* 0x000fe20003800200 */
[C---:B------:R-:W-:Y:S02]  /*0330*/  ISETP.GT.U32.AND P0, PT, R6.reuse, 0x7f7fffff, PT ;  /* 0x7f7fffff0600780c */ /* 0x040fe40003f04070 */
[C---:B------:R-:W-:Y:S02]  /*0340*/  IADD3 R4, PT, PT, R6.reuse, 0xb800000, -R7 ;  /* 0x0b80000006047810 */ /* 0x040fe40007ffe807 */
[----:B------:R-:W-:Y:S02]  /*0350*/  LOP3.LUT R6, R6, 0x7fffff, RZ, 0xc0, !PT ;  /* 0x007fffff06067812 */ /* 0x000fe400078ec0ff */
[----:B------:R-:W-:Y:S02]  /*0360*/  LOP3.LUT P1, R4, R4, 0xff800000, RZ, 0xc0, !PT ;  /* 0xff80000004047812 */ /* 0x000fe4000782c0ff */
[----:B------:R-:W-:-:S02]  /*0370*/  FSETP.GT.AND P2, PT, |R5|, RZ, PT ;  /* 0x000000ff0500720b */ /* 0x000fc40003f44200 */
[----:B------:R-:W-:Y:S02]  /*0380*/  FSEL R7, R7, +QNAN , !P0 ;  /* 0x7fffffff07077808 */ /* 0x000fe40004000000 */
[----:B------:R-:W-:Y:S02]  /*0390*/  LOP3.LUT R6, R6, 0x3f800000, RZ, 0xfc, !PT ;  /* 0x3f80000006067812 */ /* 0x000fe400078efcff */
[----:B------:R-:W-:-:S05]  /*03a0*/  FSEL R10, R7, +QNAN , P2 ;  /* 0x7fffffff070a7808 */ /* 0x000fca0001000000 */
[----:B------:R-:W-:Y:S05]  /*03b0*/  @!P1 BRA `(.L_x_44) ;  /* 0x0000000000409947 */ /* 0x000fea0003800000 */
[----:B------:R-:W-:-:S04]  /*03c0*/  LOP3.LUT R3, R3, 0x7fffff, RZ, 0xc0, !PT ;  /* 0x007fffff03037812 */ /* 0x000fc800078ec0ff */
[----:B------:R-:W-:-:S04]  /*03d0*/  LOP3.LUT R3, R3, 0x3f800000, RZ, 0xfc, !PT ;  /* 0x3f80000003037812 */ /* 0x000fc800078efcff */
[----:B------:R0:W1:Y:S03]  /*03e0*/  MUFU.RCP R5, R3 ;  /* 0x0000000300057308 */ /* 0x0000660000001000 */
.L_x_45:
[----:B------:R-:W-:-:S04]  /*03f0*/  VIMNMX.U32 R7, PT, PT, R4, 0xb800000, PT ;  /* 0x0b80000004077848 */ /* 0x000fc80003fe0000 */
[C---:B------:R-:W-:Y:S02]  /*0400*/  IADD3 R6, PT, PT, R7.reuse, R6, RZ ;  /* 0x0000000607067210 */ /* 0x040fe40007ffe0ff */
[----:B------:R-:W-:-:S03]  /*0410*/  IADD3 R4, PT, PT, -R7, R4, RZ ;  /* 0x0000000407047210 */ /* 0x000fc60007ffe1ff */
[----:B-1----:R-:W-:Y:S01]  /*0420*/  FMUL R8, R5, R6 ;  /* 0x0000000605087220 */ /* 0x002fe20000400000 */
[----:B------:R-:W-:-:S03]  /*0430*/  ISETP.NE.AND P1, PT, R4, RZ, PT ;  /* 0x000000ff0400720c */ /* 0x000fc60003f25270 */
[----:B------:R-:W-:-:S04]  /*0440*/  FFMA R9, -R3, R8, R6 ;  /* 0x0000000803097223 */ /* 0x000fc80000000106 */
[----:B------:R-:W-:-:S04]  /*0450*/  FFMA R9, R5, R9, R8 ;  /* 0x0000000905097223 */ /* 0x000fc80000000008 */
[----:B------:R-:W-:-:S04]  /*0460*/  FFMA R8, -R3, R9, R6 ;  /* 0x0000000903087223 */ /* 0x000fc80000000106 */
[----:B------:R-:W-:-:S06]  /*0470*/  FFMA.RZ R8, R5, R8, R9 ;  /* 0x0000000805087223 */ /* 0x000fcc000000c009 */
[----:B------:R-:W1:Y:S02]  /*0480*/  FRND.TRUNC R8, R8 ;  /* 0x0000000800087307 */ /* 0x000e64000020d000 */
[----:B-1----:R-:W-:-:S05]  /*0490*/  FFMA R6, -R3, R8, R6 ;  /* 0x0000000803067223 */ /* 0x002fca0000000106 */
[----:B------:R-:W-:-:S13]  /*04a0*/  ISETP.NE.AND P0, PT, R6, RZ, PT ;  /* 0x000000ff0600720c */ /* 0x000fda0003f05270 */
[----:B------:R-:W-:Y:S05]  /*04b0*/  @P0 BRA P1, `(.L_x_45) ;  /* 0xfffffffc00cc0947 */ /* 0x000fea000083ffff */
.L_x_44:
[----:B------:R-:W-:Y:S05]  /*04c0*/  BSYNC.RECONVERGENT B1 ;  /* 0x0000000000017941 */ /* 0x000fea0003800200 */
.L_x_43:
[----:B0-----:R-:W-:-:S04]  /*04d0*/  FMUL R3, R6, 1.1920928955078125e-07 ;  /* 0x3400000006037820 */ /* 0x001fc80000400000 */
[----:B------:R-:W-:-:S07]  /*04e0*/  FMUL R6, R10, R3 ;  /* 0x000000030a067220 */ /* 0x000fce0000400000 */
.L_x_39:
[----:B------:R-:W-:Y:S05]  /*04f0*/  BSYNC.RECONVERGENT B0 ;  /* 0x0000000000007941 */ /* 0x000fea0003800200 */
.L_x_38:
[C---:B------:R-:W-:Y:S02]  /*0500*/  FSETP.NAN.AND P0, PT, |R6|.reuse, |R6|, PT ;  /* 0x400000060600720b */ /* 0x040fe40003f08200 */
[----:B------:R-:W-:-:S04]  /*0510*/  LOP3.LUT R3, R6, 0x80000000, R2, 0xb8, !PT ;  /* 0x8000000006037812 */ /* 0x000fc800078eb802 */
[----:B------:R-:W-:Y:S01]  /*0520*/  FSEL R8, R6, R3, P0 ;  /* 0x0000000306087208 */ /* 0x000fe20000000000 */
[----:B------:R-:W-:-:S03]  /*0530*/  HFMA2 R6, -RZ, RZ, 1.625, 0 ;  /* 0x3e800000ff067431 */ /* 0x000fc600000001ff */
[C---:B------:R-:W-:Y:S01]  /*0540*/  FSETP.GT.AND P0, PT, |R8|.reuse, 8.50705917302346158658e+37, PT ;  /* 0x7e8000000800780b */ /* 0x040fe20003f04200 */
[----:B------:R-:W-:-:S06]  /*0550*/  FADD R2, -|R8|, 1 ;  /* 0x3f80000008027421 */ /* 0x000fcc0000000300 */
[----:B------:R-:W0:Y:S02]  /*0560*/  MUFU.RCP R2, R2 ;  /* 0x0000000200027308 */ /* 0x000e240000001000 */
[----:B0-----:R-:W-:-:S04]  /*0570*/  FADD R3, R2, R2 ;  /* 0x0000000202037221 */ /* 0x001fc80000000000 */
[----:B------:R-:W-:-:S05]  /*0580*/  FMUL R3, |R8|, R3 ;  /* 0x0000000308037220 */ /* 0x000fca0000400200 */
[----:B------:R-:W-:-:S04]  /*0590*/  FSEL R7, R3, -2, !P0 ;  /* 0xc000000003077808 */ /* 0x000fc80004000000 */
[C---:B------:R-:W-:Y:S01]  /*05a0*/  ISETP.GE.U32.AND P0, PT, R7.reuse, 0x7f800000, PT ;  /* 0x7f8000000700780c */ /* 0x040fe20003f06070 */
[----:B------:R-:W-:-:S03]  /*05b0*/  FADD.RZ R3, R7, 1 ;  /* 0x3f80000007037421 */ /* 0x000fc6000000c000 */
[----:B------:R-:W-:Y:S02]  /*05c0*/  ISETP.GT.AND P1, PT, R7, -0x40800000, P0 ;  /* 0xbf8000000700780c */ /* 0x000fe40000724270 */
[----:B------:R-:W-:-:S04]  /*05d0*/  IADD3 R3, PT, PT, R3, -0x3f400000, RZ ;  /* 0xc0c0000003037810 */ /* 0x000fc80007ffe0ff */
[----:B------:R-:W-:-:S04]  /*05e0*/  LOP3.LUT R4, R3, 0xff800000, RZ, 0xc0, !PT ;  /* 0xff80000003047812 */ /* 0x000fc800078ec0ff */
[----:B------:R-:W-:Y:S02]  /*05f0*/  IADD3 R5, PT, PT, -R4, 0x40800000, RZ ;  /* 0x4080000004057810 */ /* 0x000fe40007ffe1ff */
[-C--:B------:R-:W-:Y:S02]  /*0600*/  IADD3 R3, PT, PT, R7, -R4.reuse, RZ ;  /* 0x8000000407037210 */ /* 0x080fe40007ffe0ff */
[----:B------:R-:W-:Y:S01]  /*0610*/  I2FP.F32.S32 R4, R4 ;  /* 0x0000000400047245 */ /* 0x000fe20000201400 */
[----:B------:R-:W-:Y:S01]  /*0620*/  FFMA R2, R5, R6, -1 ;  /* 0xbf80000005027423 */ /* 0x000fe20000000006 */
[----:B------:R-:W-:-:S03]  /*0630*/  MOV R6, 0x3d39bf78 ;  /* 0x3d39bf7800067802 */ /* 0x000fc60000000f00 */
[----:B------:R-:W-:Y:S01]  /*0640*/  FADD R5, R3, R2 ;  /* 0x0000000203057221 */ /* 0x000fe20000000000 */
[----:B------:R-:W-:-:S03]  /*0650*/  FMUL R4, R4, 1.1920928955078125e-07 ;  /* 0x3400000004047820 */ /* 0x000fc60000400000 */
[----:B------:R-:W-:-:S04]  /*0660*/  FFMA R2, R5, -R6, 0.10546888411045074463 ;  /* 0x3dd8001205027423 */ /* 0x000fc80000000806 */
[----:B------:R-:W-:-:S04]  /*0670*/  FFMA R2, R5, R2, -0.13229703903198242188 ;  /* 0xbe0778e005027423 */ /* 0x000fc80000000002 */
[----:B------:R-:W-:-:S04]  /*0680*/  FFMA R2, R5, R2, 0.14491446316242218018 ;  /* 0x3e14647505027423 */ /* 0x000fc80000000002 */
[----:B------:R-:W-:-:S04]  /*0690*/  FFMA R2, R5, R2, -0.16641564667224884033 ;  /* 0xbe2a68dd05027423 */ /* 0x000fc80000000002 */
[----:B------:R-:W-:-:S04]  /*06a0*/  FFMA R2, R5, R2, 0.19988867640495300293 ;  /* 0x3e4caf9e05027423 */ /* 0x000fc80000000002 */
[----:B------:R-:W-:-:S04]  /*06b0*/  FFMA R2, R5, R2, -0.25000196695327758789 ;  /* 0xbe80004205027423 */ /* 0x000fc80000000002 */
[----:B------:R-:W-:-:S04]  /*06c0*/  FFMA R2, R5, R2, 0.33333510160446166992 ;  /* 0x3eaaaae605027423 */ /* 0x000fc80000000002 */
[C---:B------:R-:W-:Y:S02]  /*06d0*/  FFMA R6, R5.reuse, R2, -0.5 ;  /* 0xbf00000005067423 */ /* 0x040fe40000000002 */
[----:B------:R-:W0:Y:S02]  /*06e0*/  LDC.64 R2, c[0x0][0x380] ;  /* 0x0000e000ff027b82 */ /* 0x000e240000000a00 */
[----:B------:R-:W-:-:S04]  /*06f0*/  FMUL R6, R5, R6 ;  /* 0x0000000605067220 */ /* 0x000fc80000400000 */
[----:B------:R-:W-:Y:S01]  /*0700*/  FFMA R5, R5, R6, R5 ;  /* 0x0000000605057223 */ /* 0x000fe20000000005 */
[----:B------:R-:W-:-:S03]  /*0710*/  @P0 MOV R6, 0x7f800000 ;  /* 0x7f80000000060802 */ /* 0x000fc60000000f00 */
[----:B------:R-:W-:Y:S01]  /*0720*/  FFMA R4, R4, 0.69314718246459960938, R5 ;  /* 0x3f31721804047823 */ /* 0x000fe20000000005 */
[----:B------:R-:W-:Y:S02]  /*0730*/  HFMA2 R5, -RZ, RZ, 1.75, 0 ;  /* 0x3f000000ff057431 */ /* 0x000fe400000001ff */
[C---:B------:R-:W-:Y:S01]  /*0740*/  @P1 FFMA R4, R7.reuse, R6, +INF ;  /* 0x7f80000007041423 */ /* 0x040fe20000000006 */
[----:B------:R-:W-:-:S04]  /*0750*/  @P0 FSETP.NEU.AND P1, PT, R7, RZ, PT ;  /* 0x000000ff0700020b */ /* 0x000fc80003f2d000 */
[----:B------:R-:W-:Y:S02]  /*0760*/  @P0 FSEL R4, R4, -RZ, P1 ;  /* 0x800000ff04040208 */ /* 0x000fe40000800000 */
[----:B------:R-:W-:Y:S01]  /*0770*/  LOP3.LUT R5, R5, 0x80000000, R8, 0xb8, !PT ;  /* 0x8000000005057812 */ /* 0x000fe200078eb808 */
[----:B0-----:R-:W-:-:S04]  /*0780*/  IMAD.WIDE.U32 R2, R0, 0x4, R2 ;  /* 0x0000000400027825 */ /* 0x001fc800078e0002 */
[----:B------:R-:W-:-:S05]  /*0790*/  FMUL R5, R5, R4 ;  /* 0x0000000405057220 */ /* 0x000fca0000400000 */
[----:B------:R-:W-:Y:S01]  /*07a0*/  STG.E desc[UR6][R2.64], R5 ;  /* 0x0000000502007986 */ /* 0x000fe2000c101906 */
[----:B------:R-:W-:Y:S05]  /*07b0*/  EXIT ;  /* 0x000000000000794d */ /* 0x000fea0003800000 */
.L_x_46:
        /* <DEDUP_REMOVED lines=12> */
.L_x_52:


//--------------------- .nv.shared.reserved.0     --------------------------
	.section	.nv.shared.reserved.0,"aw",@nobits
	.weak		__nv_reservedSMEM_offset_0_alias
	.size		__nv_reservedSMEM_offset_0_alias, 0, 64
	.other		__nv_reservedSMEM_offset_0_alias,@"STO_CUDA_RESERVED_SHARED STV_DEFAULT"
__nv_reservedSMEM_offset_0_alias:
	.zero		0
	.zero		64


//--------------------- .nv.shared.default_function_kernel_3 --------------------------
	.section	.nv.shared.default_function_kernel_3,"aw",@nobits
	.sectionflags	@""
	.align	4
.nv.shared.default_function_kernel_3:
	.zero		1064


//--------------------- .nv.constant0.default_function_kernel --------------------------
	.section	.nv.constant0.default_function_kernel,"a",@progbits
	.sectionflags	@""
	.align	4
.nv.constant0.default_function_kernel:
	.zero		920


//--------------------- .nv.constant0.default_function_kernel_1 --------------------------
	.section	.nv.constant0.default_function_kernel_1,"a",@progbits
	.sectionflags	@""
	.align	4
.nv.constant0.default_function_kernel_1:
	.zero		920


//--------------------- .nv.constant0.default_function_kernel_3 --------------------------
	.section	.nv.constant0.default_function_kernel_3,"a",@progbits
	.sectionflags	@""
	.align	4
.nv.constant0.default_function_kernel_3:
	.zero		928


//--------------------- .nv.constant0.default_function_kernel_2 --------------------------
	.section	.nv.constant0.default_function_kernel_2,"a",@progbits
	.sectionflags	@""
	.align	4
.nv.constant0.default_function_kernel_2:
	.zero		920


//--------------------- SYMBOLS --------------------------

	.type		.nv.reservedSmem.offset0,@object
	.size		.nv.reservedSmem.offset0,0x4
	.type		.nv.reservedSmem.cap,@object
	.size		.nv.reservedSmem.cap,0x4
